// auto-generated by cutlass_sweep.gemm — config: {"arch": "sm_90", "cluster_m": 4, "cluster_n": 4, "dtype": "fp16", "dtype_b": "fp16", "layout": "nt", "stages": 0, "tile_k": 128, "tile_m": 128, "tile_n": 128}
#include "cutlass/cutlass.h"
#include "cutlass/gemm/collective/collective_builder.hpp"
#include "cutlass/gemm/device/gemm_universal_adapter.h"
#include "cutlass/gemm/kernel/gemm_universal.hpp"
#include "cutlass/epilogue/collective/collective_builder.hpp"

using ElemA = cutlass::half_t;
using ElemB = cutlass::half_t;
using ElemCD = cutlass::half_t;
using Acc  = float;
using TileShape    = cute::Shape<cute::_128, cute::_128, cute::_128>;
using ClusterShape = cute::Shape<cute::_4, cute::_4, cute::_1>;

using CollectiveEpilogue = typename cutlass::epilogue::collective::CollectiveBuilder<
    cutlass::arch::Sm90, cutlass::arch::OpClassTensorOp,
    TileShape, ClusterShape,
    cutlass::epilogue::collective::EpilogueTileAuto,
    Acc, Acc,
    ElemCD, cutlass::layout::RowMajor, 128 / cutlass::sizeof_bits<ElemCD>::value,
    ElemCD, cutlass::layout::RowMajor, 128 / cutlass::sizeof_bits<ElemCD>::value,
    cutlass::epilogue::collective::EpilogueScheduleAuto
  >::CollectiveOp;

using CollectiveMainloop = typename cutlass::gemm::collective::CollectiveBuilder<
    cutlass::arch::Sm90, cutlass::arch::OpClassTensorOp,
    ElemA, cutlass::layout::RowMajor, 128 / cutlass::sizeof_bits<ElemA>::value,
    ElemB, cutlass::layout::ColumnMajor, 128 / cutlass::sizeof_bits<ElemB>::value,
    Acc,
    TileShape, ClusterShape,
    cutlass::gemm::collective::StageCountAutoCarveout<static_cast<int>(sizeof(typename CollectiveEpilogue::SharedStorage))>,
    cutlass::gemm::collective::KernelScheduleAuto
  >::CollectiveOp;

using GemmKernel = cutlass::gemm::kernel::GemmUniversal<
    cute::Shape<int,int,int,int>,
    CollectiveMainloop,
    CollectiveEpilogue
>;
using Gemm = cutlass::gemm::device::GemmUniversalAdapter<GemmKernel>;

// Force the device kernel symbol into the cubin without needing a host main.
auto* _anchor = &cutlass::device_kernel<GemmKernel>;


// ===== COMPILED SASS (sm_90a) =====

	.target	sm_90a

	.elftype	@"ET_EXEC"


//--------------------- .note.nv.tkinfo           --------------------------
	.section	.note.nv.tkinfo,"",@"SHT_NOTE"
	.sectionflags	@"SHF_NOTE_NV_TKINFO"
	.tkinfo
        /*0018*/ 	.word	0x00000002
        /*0030*/ 	.string	""
        /*0030*/ 	.string	"ptxas"
        /*0030*/ 	.string	"Cuda compilation tools, release 13.0, V13.0.88"
        /*0030*/ 	.string	"Build cuda_13.0.r13.0/compiler.36424714_0"
        /*0030*/ 	.string	"-arch sm_90a -m 64 "



//--------------------- .note.nv.cuinfo           --------------------------
	.section	.note.nv.cuinfo,"",@"SHT_NOTE"
	.sectionflags	@"SHF_NOTE_NV_CUINFO"
        /*0018*/ 	.short	0x0002
        /*001a*/ 	.short	0x005a
        /*001c*/ 	.short	0x0082
	.zero		2


//--------------------- .nv.info                  --------------------------
	.section	.nv.info,"",@"SHT_CUDA_INFO"
	.align	4


	//----- nvinfo : EIATTR_REGCOUNT
	.align		4
        /*0000*/ 	.byte	0x04, 0x2f
        /*0002*/ 	.short	(.L_15 - .L_14)
	.align		4
.L_14:
        /*0004*/ 	.word	index@(_ZN7cutlass13device_kernelINS_4gemm6kernel13GemmUniversalIN4cute5tupleIJiiiiEEENS1_10collective13CollectiveMmaINS1_34MainloopSm90TmaGmmaWarpSpecializedILi3ENS5_IJNS4_1CILi4EEESB_NSA_ILi1EEEEEENS1_35KernelTmaWarpSpecializedCooperativeEEENS5_IJNSA_ILi128EEESG_SG_EEENS_6half_tENS5_IJlSC_lEEESI_SJ_NS4_8TiledMMAINS4_8MMA_AtomIJNS4_4SM904GMMA26MMA_64x128x16_F32F16F16_SSILNSN_5MajorE0ELSP_0ELNSN_7ScaleInE1ELSQ_1EEEEEENS4_6LayoutINS5_IJNSA_ILi2EEESC_SC_EEENS5_IJSC_NSA_ILi0EEESW_EEEEENS5_IJNS4_10UnderscoreESZ_SZ_EEEEENS4_23SM90_TMA_LOAD_MULTICASTENS4_14ComposedLayoutINS4_7SwizzleILi3ELi4ELi3EEENS4_18smem_ptr_flag_bitsILi16EEENST_INS5_IJNSA_ILi8EEENSA_ILi64EEEEEENS5_IJS19_SC_EEEEEEEvNS4_8identityES12_S1D_vS1E_EENS_8epilogue10collective6detail29Sm90TmaWarpSpecializedAdapterINS1H_15DefaultEpilogueISI_SJ_SJ_NS1G_6thread17LinearCombinationISI_Li1EffLNS1L_9ScaleType4KindE0ELNS_15FloatRoundStyleE2ESI_EENS1_15EpilogueDefaultEEEEEvvEEEEvNT_6ParamsE)
        /*0008*/ 	.word	0x000000a8


	//----- nvinfo : EIATTR_FRAME_SIZE
	.align		4
.L_15:
        /*000c*/ 	.byte	0x04, 0x11
        /*000e*/ 	.short	(.L_17 - .L_16)
	.align		4
.L_16:
        /*0010*/ 	.word	index@(_ZN7cutlass13device_kernelINS_4gemm6kernel13GemmUniversalIN4cute5tupleIJiiiiEEENS1_10collective13CollectiveMmaINS1_34MainloopSm90TmaGmmaWarpSpecializedILi3ENS5_IJNS4_1CILi4EEESB_NSA_ILi1EEEEEENS1_35KernelTmaWarpSpecializedCooperativeEEENS5_IJNSA_ILi128EEESG_SG_EEENS_6half_tENS5_IJlSC_lEEESI_SJ_NS4_8TiledMMAINS4_8MMA_AtomIJNS4_4SM904GMMA26MMA_64x128x16_F32F16F16_SSILNSN_5MajorE0ELSP_0ELNSN_7ScaleInE1ELSQ_1EEEEEENS4_6LayoutINS5_IJNSA_ILi2EEESC_SC_EEENS5_IJSC_NSA_ILi0EEESW_EEEEENS5_IJNS4_10UnderscoreESZ_SZ_EEEEENS4_23SM90_TMA_LOAD_MULTICASTENS4_14ComposedLayoutINS4_7SwizzleILi3ELi4ELi3EEENS4_18smem_ptr_flag_bitsILi16EEENST_INS5_IJNSA_ILi8EEENSA_ILi64EEEEEENS5_IJS19_SC_EEEEEEEvNS4_8identityES12_S1D_vS1E_EENS_8epilogue10collective6detail29Sm90TmaWarpSpecializedAdapterINS1H_15DefaultEpilogueISI_SJ_SJ_NS1G_6thread17LinearCombinationISI_Li1EffLNS1L_9ScaleType4KindE0ELNS_15FloatRoundStyleE2ESI_EENS1_15EpilogueDefaultEEEEEvvEEEEvNT_6ParamsE)
        /*0014*/ 	.word	0x00000000


	//----- nvinfo : EIATTR_MIN_STACK_SIZE
	.align		4
.L_17:
        /*0018*/ 	.byte	0x04, 0x12
        /*001a*/ 	.short	(.L_19 - .L_18)
	.align		4
.L_18:
        /*001c*/ 	.word	index@(_ZN7cutlass13device_kernelINS_4gemm6kernel13GemmUniversalIN4cute5tupleIJiiiiEEENS1_10collective13CollectiveMmaINS1_34MainloopSm90TmaGmmaWarpSpecializedILi3ENS5_IJNS4_1CILi4EEESB_NSA_ILi1EEEEEENS1_35KernelTmaWarpSpecializedCooperativeEEENS5_IJNSA_ILi128EEESG_SG_EEENS_6half_tENS5_IJlSC_lEEESI_SJ_NS4_8TiledMMAINS4_8MMA_AtomIJNS4_4SM904GMMA26MMA_64x128x16_F32F16F16_SSILNSN_5MajorE0ELSP_0ELNSN_7ScaleInE1ELSQ_1EEEEEENS4_6LayoutINS5_IJNSA_ILi2EEESC_SC_EEENS5_IJSC_NSA_ILi0EEESW_EEEEENS5_IJNS4_10UnderscoreESZ_SZ_EEEEENS4_23SM90_TMA_LOAD_MULTICASTENS4_14ComposedLayoutINS4_7SwizzleILi3ELi4ELi3EEENS4_18smem_ptr_flag_bitsILi16EEENST_INS5_IJNSA_ILi8EEENSA_ILi64EEEEEENS5_IJS19_SC_EEEEEEEvNS4_8identityES12_S1D_vS1E_EENS_8epilogue10collective6detail29Sm90TmaWarpSpecializedAdapterINS1H_15DefaultEpilogueISI_SJ_SJ_NS1G_6thread17LinearCombinationISI_Li1EffLNS1L_9ScaleType4KindE0ELNS_15FloatRoundStyleE2ESI_EENS1_15EpilogueDefaultEEEEEvvEEEEvNT_6ParamsE)
        /*0020*/ 	.word	0x00000000
.L_19:


//--------------------- .nv.compat                --------------------------
	.section	.nv.compat,"",@"SHT_CUDA_COMPAT_INFO"
	.align	4
        /*0000*/ 	.byte	0x02, 0x09, 0x01, 0x00, 0x02, 0x02, 0x04, 0x00, 0x02, 0x05, 0x05, 0x00, 0x03, 0x07, 0x01, 0x01
        /*0010*/ 	.byte	0x02, 0x03, 0x01, 0x00, 0x02, 0x06, 0x01, 0x00, 0x04, 0x0b, 0x08, 0x00, 0x00, 0x00, 0x00, 0x00
        /*0020*/ 	.byte	0x00, 0x00, 0x00, 0x00


//--------------------- .nv.info._ZN7cutlass13device_kernelINS_4gemm6kernel13GemmUniversalIN4cute5tupleIJiiiiEEENS1_10collective13CollectiveMmaINS1_34MainloopSm90TmaGmmaWarpSpecializedILi3ENS5_IJNS4_1CILi4EEESB_NSA_ILi1EEEEEENS1_35KernelTmaWarpSpecializedCooperativeEEENS5_IJNSA_ILi128EEESG_SG_EEENS_6half_tENS5_IJlSC_lEEESI_SJ_NS4_8TiledMMAINS4_8MMA_AtomIJNS4_4SM904GMMA26MMA_64x128x16_F32F16F16_SSILNSN_5MajorE0ELSP_0ELNSN_7ScaleInE1ELSQ_1EEEEEENS4_6LayoutINS5_IJNSA_ILi2EEESC_SC_EEENS5_IJSC_NSA_ILi0EEESW_EEEEENS5_IJNS4_10UnderscoreESZ_SZ_EEEEENS4_23SM90_TMA_LOAD_MULTICASTENS4_14ComposedLayoutINS4_7SwizzleILi3ELi4ELi3EEENS4_18smem_ptr_flag_bitsILi16EEENST_INS5_IJNSA_ILi8EEENSA_ILi64EEEEEENS5_IJS19_SC_EEEEEEEvNS4_8identityES12_S1D_vS1E_EENS_8epilogue10collective6detail29Sm90TmaWarpSpecializedAdapterINS1H_15DefaultEpilogueISI_SJ_SJ_NS1G_6thread17LinearCombinationISI_Li1EffLNS1L_9ScaleType4KindE0ELNS_15FloatRoundStyleE2ESI_EENS1_15EpilogueDefaultEEEEEvvEEEEvNT_6ParamsE --------------------------
	.section	.nv.info._ZN7cutlass13device_kernelINS_4gemm6kernel13GemmUniversalIN4cute5tupleIJiiiiEEENS1_10collective13CollectiveMmaINS1_34MainloopSm90TmaGmmaWarpSpecializedILi3ENS5_IJNS4_1CILi4EEESB_NSA_ILi1EEEEEENS1_35KernelTmaWarpSpecializedCooperativeEEENS5_IJNSA_ILi128EEESG_SG_EEENS_6half_tENS5_IJlSC_lEEESI_SJ_NS4_8TiledMMAINS4_8MMA_AtomIJNS4_4SM904GMMA26MMA_64x128x16_F32F16F16_SSILNSN_5MajorE0ELSP_0ELNSN_7ScaleInE1ELSQ_1EEEEEENS4_6LayoutINS5_IJNSA_ILi2EEESC_SC_EEENS5_IJSC_NSA_ILi0EEESW_EEEEENS5_IJNS4_10UnderscoreESZ_SZ_EEEEENS4_23SM90_TMA_LOAD_MULTICASTENS4_14ComposedLayoutINS4_7SwizzleILi3ELi4ELi3EEENS4_18smem_ptr_flag_bitsILi16EEENST_INS5_IJNSA_ILi8EEENSA_ILi64EEEEEENS5_IJS19_SC_EEEEEEEvNS4_8identityES12_S1D_vS1E_EENS_8epilogue10collective6detail29Sm90TmaWarpSpecializedAdapterINS1H_15DefaultEpilogueISI_SJ_SJ_NS1G_6thread17LinearCombinationISI_Li1EffLNS1L_9ScaleType4KindE0ELNS_15FloatRoundStyleE2ESI_EENS1_15EpilogueDefaultEEEEEvvEEEEvNT_6ParamsE,"",@"SHT_CUDA_INFO"
	.sectionflags	@""
	.align	4


	//----- nvinfo : EIATTR_CUDA_API_VERSION
	.align		4
        /*0000*/ 	.byte	0x04, 0x37
        /*0002*/ 	.short	(.L_21 - .L_20)
.L_20:
        /*0004*/ 	.word	0x00000082


	//----- nvinfo : EIATTR_KPARAM_INFO
	.align		4
.L_21:
        /*0008*/ 	.byte	0x04, 0x17
        /*000a*/ 	.short	(.L_23 - .L_22)
.L_22:
        /*000c*/ 	.word	0x00000000
        /*0010*/ 	.short	0x0000
        /*0012*/ 	.short	0x0070
        /*0014*/ 	.byte	0x00, 0xf0, 0x01, 0x10


	//----- nvinfo : EIATTR_SPARSE_MMA_MASK
	.align		4
.L_23:
        /*0018*/ 	.byte	0x03, 0x50
        /*001a*/ 	.short	0x0000


	//----- nvinfo : EIATTR_MAXREG_COUNT
	.align		4
        /*001c*/ 	.byte	0x03, 0x1b
        /*001e*/ 	.short	0x00a8


	//----- nvinfo : EIATTR_NUM_BARRIERS
	.align		4
        /*0020*/ 	.byte	0x02, 0x4c
        /*0022*/ 	.byte	0x01
	.zero		1


	//----- nvinfo : EIATTR_EXTERNS
	.align		4
        /*0024*/ 	.byte	0x04, 0x0f
        /*0026*/ 	.short	(.L_25 - .L_24)


	//   ....[0]....
	.align		4
.L_24:
        /*0028*/ 	.word	index@(__assertfail)


	//----- nvinfo : EIATTR_MERCURY_ISA_VERSION
	.align		4
.L_25:
        /*002c*/ 	.byte	0x03, 0x5f
        /*002e*/ 	.short	0x0101


	//----- nvinfo : EIATTR_INT_WARP_WIDE_INSTR_OFFSETS
	.align		4
        /*0030*/ 	.byte	0x04, 0x31
        /*0032*/ 	.short	(.L_27 - .L_26)


	//   ....[0]....
.L_26:
        /*0034*/ 	.word	0x000004c0


	//   ....[1]....
        /*0038*/ 	.word	0x000004e0


	//   ....[2]....
        /*003c*/ 	.word	0x00000690


	//   ....[3]....
        /*0040*/ 	.word	0x00002280


	//----- nvinfo : EIATTR_COOP_GROUP_MASK_REGIDS
	.align		4
.L_27:
        /*0044*/ 	.byte	0x04, 0x29
        /*0046*/ 	.short	(.L_29 - .L_28)


	//   ....[0]....
.L_28:
        /*0048*/ 	.word	0xffffffff


	//   ....[1]....
        /*004c*/ 	.word	0xffffffff


	//   ....[2]....
        /*0050*/ 	.word	0xffffffff


	//   ....[3]....
        /*0054*/ 	.word	0xffffffff


	//   ....[4]....
        /*0058*/ 	.word	0xffffffff


	//   ....[5]....
        /*005c*/ 	.word	0xffffffff


	//----- nvinfo : EIATTR_COOP_GROUP_INSTR_OFFSETS
	.align		4
.L_29:
        /*0060*/ 	.byte	0x04, 0x28
        /*0062*/ 	.short	(.L_31 - .L_30)


	//   ....[0]....
.L_30:
        /*0064*/ 	.word	0x00000060


	//   ....[1]....
        /*0068*/ 	.word	0x00000070


	//   ....[2]....
        /*006c*/ 	.word	0x00000130


	//   ....[3]....
        /*0070*/ 	.word	0x000002e0


	//   ....[4]....
        /*0074*/ 	.word	0x00000800


	//   ....[5]....
        /*0078*/ 	.word	0x00001480


	//----- nvinfo : EIATTR_REG_RECONFIG
	.align		4
.L_31:
        /*007c*/ 	.byte	0x01, 0x54
	.zero		2


	//----- nvinfo : EIATTR_SYSCALL_OFFSETS
	.align		4
        /*0080*/ 	.byte	0x04, 0x46
        /*0082*/ 	.short	(.L_33 - .L_32)


	//   ....[0]....
.L_32:
        /*0084*/ 	.word	0x00001670


	//----- nvinfo : EIATTR_MBARRIER_INSTR_OFFSETS
	.align		4
.L_33:
        /*0088*/ 	.byte	0x04, 0x39
        /*008a*/ 	.short	(.L_35 - .L_34)


	//   ....[0]....
.L_34:
        /*008c*/ 	.word	0x00000250
        /*0090*/ 	.word	0x000000ff
        /*0094*/ 	.word	0x00000000
        /*0098*/ 	.short	0x0100
        /*009a*/ 	.byte	0x08
	.zero		1


	//   ....[1]....
        /*009c*/ 	.word	0x00000260
        /*00a0*/ 	.word	0x000000ff
        /*00a4*/ 	.word	0x00000018
        /*00a8*/ 	.short	0x0100
        /*00aa*/ 	.byte	0x08
	.zero		1


	//   ....[2]....
        /*00ac*/ 	.word	0x00000270
        /*00b0*/ 	.word	0x000000ff
        /*00b4*/ 	.word	0x00000008
        /*00b8*/ 	.short	0x0100
        /*00ba*/ 	.byte	0x08
	.zero		1


	//   ....[3]....
        /*00bc*/ 	.word	0x00000280
        /*00c0*/ 	.word	0x000000ff
        /*00c4*/ 	.word	0x00000020
        /*00c8*/ 	.short	0x0100
        /*00ca*/ 	.byte	0x08
	.zero		1


	//   ....[4]....
        /*00cc*/ 	.word	0x00000290
        /*00d0*/ 	.word	0x000000ff
        /*00d4*/ 	.word	0x00000010
        /*00d8*/ 	.short	0x0100
        /*00da*/ 	.byte	0x08
	.zero		1


	//   ....[5]....
        /*00dc*/ 	.word	0x000002a0
        /*00e0*/ 	.word	0x000000ff
        /*00e4*/ 	.word	0x00000028
        /*00e8*/ 	.short	0x0100
        /*00ea*/ 	.byte	0x08
	.zero		1


	//   ....[6]....
        /*00ec*/ 	.word	0x00000710
        /*00f0*/ 	.word	0x000000ff
        /*00f4*/ 	.word	0x00000040
        /*00f8*/ 	.short	0x0100
        /*00fa*/ 	.byte	0x06
	.zero		1


	//   ....[7]....
        /*00fc*/ 	.word	0x000007b0
        /*0100*/ 	.word	0x000000ff
        /*0104*/ 	.word	0x00000048
        /*0108*/ 	.short	0x0100
        /*010a*/ 	.byte	0x06
	.zero		1


	//   ....[8]....
        /*010c*/ 	.word	0x00001730
        /*0110*/ 	.word	0x00000003
        /*0114*/ 	.word	0x00000000
        /*0118*/ 	.short	0x010a
        /*011a*/ 	.byte	0x3f
	.zero		1


	//   ....[9]....
        /*011c*/ 	.word	0x00001790
        /*0120*/ 	.word	0x00000003
        /*0124*/ 	.word	0x00000000
        /*0128*/ 	.short	0x010a
        /*012a*/ 	.byte	0x3f
	.zero		1


	//   ....[10]....
        /*012c*/ 	.word	0x00001cd0
        /*0130*/ 	.word	0x00000005
        /*0134*/ 	.word	0x00000000
        /*0138*/ 	.short	0x010a
        /*013a*/ 	.byte	0x3f
	.zero		1


	//   ....[11]....
        /*013c*/ 	.word	0x00001d10
        /*0140*/ 	.word	0x00000005
        /*0144*/ 	.word	0x00000000
        /*0148*/ 	.short	0x010a
        /*014a*/ 	.byte	0x3f
	.zero		1


	//   ....[12]....
        /*014c*/ 	.word	0x00002130
        /*0150*/ 	.word	0x00000004
        /*0154*/ 	.word	0x00000000
        /*0158*/ 	.short	0x0101
        /*015a*/ 	.byte	0x3f
	.zero		1


	//   ....[13]....
        /*015c*/ 	.word	0x00002320
        /*0160*/ 	.word	0x00000000
        /*0164*/ 	.word	0x00000000
        /*0168*/ 	.short	0x0101
        /*016a*/ 	.byte	0x3f
	.zero		1


	//   ....[14]....
        /*016c*/ 	.word	0x00007560
        /*0170*/ 	.word	0x00000015
        /*0174*/ 	.word	0x00000018
        /*0178*/ 	.short	0x010a
        /*017a*/ 	.byte	0x3f
	.zero		1


	//   ....[15]....
        /*017c*/ 	.word	0x000079e0
        /*0180*/ 	.word	0x00000006
        /*0184*/ 	.word	0x00000048
        /*0188*/ 	.short	0x0101
        /*018a*/ 	.byte	0x3f
	.zero		1


	//   ....[16]....
        /*018c*/ 	.word	0x00008110
        /*0190*/ 	.word	0x00000007
        /*0194*/ 	.word	0x00000000
        /*0198*/ 	.short	0x010a
        /*019a*/ 	.byte	0x3f
	.zero		1


	//   ....[17]....
        /*019c*/ 	.word	0x00008190
        /*01a0*/ 	.word	0x00000006
        /*01a4*/ 	.word	0x00000000
        /*01a8*/ 	.short	0x010a
        /*01aa*/ 	.byte	0x3f
	.zero		1


	//   ....[18]....
        /*01ac*/ 	.word	0x00008220
        /*01b0*/ 	.word	0x00000003
        /*01b4*/ 	.word	0x00000000
        /*01b8*/ 	.short	0x010a
        /*01ba*/ 	.byte	0x3f
	.zero		1


	//   ....[19]....
        /*01bc*/ 	.word	0x00008280
        /*01c0*/ 	.word	0x00000003
        /*01c4*/ 	.word	0x00000000
        /*01c8*/ 	.short	0x010a
        /*01ca*/ 	.byte	0x3f
	.zero		1


	//   ....[20]....
        /*01cc*/ 	.word	0x000082d0
        /*01d0*/ 	.word	0x00000005
        /*01d4*/ 	.word	0x00000000
        /*01d8*/ 	.short	0x010a
        /*01da*/ 	.byte	0x3f
	.zero		1


	//   ....[21]....
        /*01dc*/ 	.word	0x000083a0
        /*01e0*/ 	.word	0x00000015
        /*01e4*/ 	.word	0x00000018
        /*01e8*/ 	.short	0x010a
        /*01ea*/ 	.byte	0x3f
	.zero		1


	//   ....[22]....
        /*01ec*/ 	.word	0x00008470
        /*01f0*/ 	.word	0x00000007
        /*01f4*/ 	.word	0x00000000
        /*01f8*/ 	.short	0x010a
        /*01fa*/ 	.byte	0x3f
	.zero		1


	//   ....[23]....
        /*01fc*/ 	.word	0x000084c0
        /*0200*/ 	.word	0x00000006
        /*0204*/ 	.word	0x00000000
        /*0208*/ 	.short	0x010a
        /*020a*/ 	.byte	0x3f
	.zero		1


	//----- nvinfo : EIATTR_NUM_MBARRIERS
	.align		4
.L_35:
        /*020c*/ 	.byte	0x03, 0x38
        /*020e*/ 	.short	0x0008


	//----- nvinfo : EIATTR_EXIT_INSTR_OFFSETS
	.align		4
        /*0210*/ 	.byte	0x04, 0x1c
        /*0212*/ 	.short	(.L_37 - .L_36)


	//   ....[0]....
.L_36:
        /*0214*/ 	.word	0x000009d0


	//   ....[1]....
        /*0218*/ 	.word	0x000011e0


	//   ....[2]....
        /*021c*/ 	.word	0x00006bd0


	//   ....[3]....
        /*0220*/ 	.word	0x00007130


	//   ....[4]....
        /*0224*/ 	.word	0x00008270


	//----- nvinfo : EIATTR_MAX_THREADS
	.align		4
.L_37:
        /*0228*/ 	.byte	0x04, 0x05
        /*022a*/ 	.short	(.L_39 - .L_38)
.L_38:
        /*022c*/ 	.word	0x00000180
        /*0230*/ 	.word	0x00000001
        /*0234*/ 	.word	0x00000001


	//----- nvinfo : EIATTR_CRS_STACK_SIZE
	.align		4
.L_39:
        /*0238*/ 	.byte	0x04, 0x1e
        /*023a*/ 	.short	(.L_41 - .L_40)
.L_40:
        /*023c*/ 	.word	0x00000000


	//----- nvinfo : EIATTR_CBANK_PARAM_SIZE
	.align		4
.L_41:
        /*0240*/ 	.byte	0x03, 0x19
        /*0242*/ 	.short	0x0470


	//----- nvinfo : EIATTR_PARAM_CBANK
	.align		4
        /*0244*/ 	.byte	0x04, 0x0a
        /*0246*/ 	.short	(.L_43 - .L_42)
	.align		4
.L_42:
        /*0248*/ 	.word	index@(.nv.constant0._ZN7cutlass13device_kernelINS_4gemm6kernel13GemmUniversalIN4cute5tupleIJiiiiEEENS1_10collective13CollectiveMmaINS1_34MainloopSm90TmaGmmaWarpSpecializedILi3ENS5_IJNS4_1CILi4EEESB_NSA_ILi1EEEEEENS1_35KernelTmaWarpSpecializedCooperativeEEENS5_IJNSA_ILi128EEESG_SG_EEENS_6half_tENS5_IJlSC_lEEESI_SJ_NS4_8TiledMMAINS4_8MMA_AtomIJNS4_4SM904GMMA26MMA_64x128x16_F32F16F16_SSILNSN_5MajorE0ELSP_0ELNSN_7ScaleInE1ELSQ_1EEEEEENS4_6LayoutINS5_IJNSA_ILi2EEESC_SC_EEENS5_IJSC_NSA_ILi0EEESW_EEEEENS5_IJNS4_10UnderscoreESZ_SZ_EEEEENS4_23SM90_TMA_LOAD_MULTICASTENS4_14ComposedLayoutINS4_7SwizzleILi3ELi4ELi3EEENS4_18smem_ptr_flag_bitsILi16EEENST_INS5_IJNSA_ILi8EEENSA_ILi64EEEEEENS5_IJS19_SC_EEEEEEEvNS4_8identityES12_S1D_vS1E_EENS_8epilogue10collective6detail29Sm90TmaWarpSpecializedAdapterINS1H_15DefaultEpilogueISI_SJ_SJ_NS1G_6thread17LinearCombinationISI_Li1EffLNS1L_9ScaleType4KindE0ELNS_15FloatRoundStyleE2ESI_EENS1_15EpilogueDefaultEEEEEvvEEEEvNT_6ParamsE)
        /*024c*/ 	.short	0x0210
        /*024e*/ 	.short	0x0470


	//----- nvinfo : EIATTR_SW_WAR
	.align		4
.L_43:
        /*0250*/ 	.byte	0x04, 0x36
        /*0252*/ 	.short	(.L_45 - .L_44)
.L_44:
        /*0254*/ 	.word	0x00000008
.L_45:


//--------------------- .nv.callgraph             --------------------------
	.section	.nv.callgraph,"",@"SHT_CUDA_CALLGRAPH"
	.align	4
	.sectionentsize	8
	.align		4
        /*0000*/ 	.word	0x00000000
	.align		4
        /*0004*/ 	.word	0xffffffff
	.align		4
        /*0008*/ 	.word	index@(_ZN7cutlass13device_kernelINS_4gemm6kernel13GemmUniversalIN4cute5tupleIJiiiiEEENS1_10collective13CollectiveMmaINS1_34MainloopSm90TmaGmmaWarpSpecializedILi3ENS5_IJNS4_1CILi4EEESB_NSA_ILi1EEEEEENS1_35KernelTmaWarpSpecializedCooperativeEEENS5_IJNSA_ILi128EEESG_SG_EEENS_6half_tENS5_IJlSC_lEEESI_SJ_NS4_8TiledMMAINS4_8MMA_AtomIJNS4_4SM904GMMA26MMA_64x128x16_F32F16F16_SSILNSN_5MajorE0ELSP_0ELNSN_7ScaleInE1ELSQ_1EEEEEENS4_6LayoutINS5_IJNSA_ILi2EEESC_SC_EEENS5_IJSC_NSA_ILi0EEESW_EEEEENS5_IJNS4_10UnderscoreESZ_SZ_EEEEENS4_23SM90_TMA_LOAD_MULTICASTENS4_14ComposedLayoutINS4_7SwizzleILi3ELi4ELi3EEENS4_18smem_ptr_flag_bitsILi16EEENST_INS5_IJNSA_ILi8EEENSA_ILi64EEEEEENS5_IJS19_SC_EEEEEEEvNS4_8identityES12_S1D_vS1E_EENS_8epilogue10collective6detail29Sm90TmaWarpSpecializedAdapterINS1H_15DefaultEpilogueISI_SJ_SJ_NS1G_6thread17LinearCombinationISI_Li1EffLNS1L_9ScaleType4KindE0ELNS_15FloatRoundStyleE2ESI_EENS1_15EpilogueDefaultEEEEEvvEEEEvNT_6ParamsE)
	.align		4
        /*000c*/ 	.word	index@(__assertfail)
	.align		4
        /*0010*/ 	.word	0x00000000
	.align		4
        /*0014*/ 	.word	0xfffffffe
	.align		4
        /*0018*/ 	.word	0x00000000
	.align		4
        /*001c*/ 	.word	0xfffffffd
	.align		4
        /*0020*/ 	.word	0x00000000
	.align		4
        /*0024*/ 	.word	0xfffffffc


//--------------------- .nv.constant4             --------------------------
	.section	.nv.constant4,"a",@progbits
	.align	8
	.align		8
.nv.constant4:
        /*0000*/ 	.dword	__assertfail
	.align		8
        /*0008*/ 	.dword	__unnamed_1
	.align		8
        /*0010*/ 	.dword	_ZN40_INTERNAL_d6286179_4_k_cu_3eb4794f_234394cuda3std3__45__cpo5beginE
	.align		8
        /*0018*/ 	.dword	_ZN40_INTERNAL_d6286179_4_k_cu_3eb4794f_234394cuda3std3__45__cpo3endE
	.align		8
        /*0020*/ 	.dword	_ZN40_INTERNAL_d6286179_4_k_cu_3eb4794f_234394cuda3std3__45__cpo6cbeginE
	.align		8
        /*0028*/ 	.dword	_ZN40_INTERNAL_d6286179_4_k_cu_3eb4794f_234394cuda3std3__45__cpo4cendE
	.align		8
        /*0030*/ 	.dword	_ZN40_INTERNAL_d6286179_4_k_cu_3eb4794f_234394cuda3std3__442_GLOBAL__N__d6286179_4_k_cu_3eb4794f_234396ignoreE
	.align		8
        /*0038*/ 	.dword	_ZN40_INTERNAL_d6286179_4_k_cu_3eb4794f_234394cuda3std3__419piecewise_constructE
	.align		8
        /*0040*/ 	.dword	_ZN40_INTERNAL_d6286179_4_k_cu_3eb4794f_234394cuda3std3__48in_placeE
	.align		8
        /*0048*/ 	.dword	_ZN40_INTERNAL_d6286179_4_k_cu_3eb4794f_234394cuda3std6ranges3__45__cpo4swapE
	.align		8
        /*0050*/ 	.dword	_ZN40_INTERNAL_d6286179_4_k_cu_3eb4794f_234394cuda3std6ranges3__45__cpo9iter_moveE
	.align		8
        /*0058*/ 	.dword	_ZN40_INTERNAL_d6286179_4_k_cu_3eb4794f_234394cute7productE
	.align		8
        /*0060*/ 	.dword	_ZN40_INTERNAL_d6286179_4_k_cu_3eb4794f_234394cute1_E
	.align		8
        /*0068*/ 	.dword	$str$22
	.align		8
        /*0070*/ 	.dword	$str$23


//--------------------- .text._ZN7cutlass13device_kernelINS_4gemm6kernel13GemmUniversalIN4cute5tupleIJiiiiEEENS1_10collective13CollectiveMmaINS1_34MainloopSm90TmaGmmaWarpSpecializedILi3ENS5_IJNS4_1CILi4EEESB_NSA_ILi1EEEEEENS1_35KernelTmaWarpSpecializedCooperativeEEENS5_IJNSA_ILi128EEESG_SG_EEENS_6half_tENS5_IJlSC_lEEESI_SJ_NS4_8TiledMMAINS4_8MMA_AtomIJNS4_4SM904GMMA26MMA_64x128x16_F32F16F16_SSILNSN_5MajorE0ELSP_0ELNSN_7ScaleInE1ELSQ_1EEEEEENS4_6LayoutINS5_IJNSA_ILi2EEESC_SC_EEENS5_IJSC_NSA_ILi0EEESW_EEEEENS5_IJNS4_10UnderscoreESZ_SZ_EEEEENS4_23SM90_TMA_LOAD_MULTICASTENS4_14ComposedLayoutINS4_7SwizzleILi3ELi4ELi3EEENS4_18smem_ptr_flag_bitsILi16EEENST_INS5_IJNSA_ILi8EEENSA_ILi64EEEEEENS5_IJS19_SC_EEEEEEEvNS4_8identityES12_S1D_vS1E_EENS_8epilogue10collective6detail29Sm90TmaWarpSpecializedAdapterINS1H_15DefaultEpilogueISI_SJ_SJ_NS1G_6thread17LinearCombinationISI_Li1EffLNS1L_9ScaleType4KindE0ELNS_15FloatRoundStyleE2ESI_EENS1_15EpilogueDefaultEEEEEvvEEEEvNT_6ParamsE --------------------------
	.section	.text._ZN7cutlass13device_kernelINS_4gemm6kernel13GemmUniversalIN4cute5tupleIJiiiiEEENS1_10collective13CollectiveMmaINS1_34MainloopSm90TmaGmmaWarpSpecializedILi3ENS5_IJNS4_1CILi4EEESB_NSA_ILi1EEEEEENS1_35KernelTmaWarpSpecializedCooperativeEEENS5_IJNSA_ILi128EEESG_SG_EEENS_6half_tENS5_IJlSC_lEEESI_SJ_NS4_8TiledMMAINS4_8MMA_AtomIJNS4_4SM904GMMA26MMA_64x128x16_F32F16F16_SSILNSN_5MajorE0ELSP_0ELNSN_7ScaleInE1ELSQ_1EEEEEENS4_6LayoutINS5_IJNSA_ILi2EEESC_SC_EEENS5_IJSC_NSA_ILi0EEESW_EEEEENS5_IJNS4_10UnderscoreESZ_SZ_EEEEENS4_23SM90_TMA_LOAD_MULTICASTENS4_14ComposedLayoutINS4_7SwizzleILi3ELi4ELi3EEENS4_18smem_ptr_flag_bitsILi16EEENST_INS5_IJNSA_ILi8EEENSA_ILi64EEEEEENS5_IJS19_SC_EEEEEEEvNS4_8identityES12_S1D_vS1E_EENS_8epilogue10collective6detail29Sm90TmaWarpSpecializedAdapterINS1H_15DefaultEpilogueISI_SJ_SJ_NS1G_6thread17LinearCombinationISI_Li1EffLNS1L_9ScaleType4KindE0ELNS_15FloatRoundStyleE2ESI_EENS1_15EpilogueDefaultEEEEEvvEEEEvNT_6ParamsE,"ax",@progbits
	.align	128
.text._ZN7cutlass13device_kernelINS_4gemm6kernel13GemmUniversalIN4cute5tupleIJiiiiEEENS1_10collective13CollectiveMmaINS1_34MainloopSm90TmaGmmaWarpSpecializedILi3ENS5_IJNS4_1CILi4EEESB_NSA_ILi1EEEEEENS1_35KernelTmaWarpSpecializedCooperativeEEENS5_IJNSA_ILi128EEESG_SG_EEENS_6half_tENS5_IJlSC_lEEESI_SJ_NS4_8TiledMMAINS4_8MMA_AtomIJNS4_4SM904GMMA26MMA_64x128x16_F32F16F16_SSILNSN_5MajorE0ELSP_0ELNSN_7ScaleInE1ELSQ_1EEEEEENS4_6LayoutINS5_IJNSA_ILi2EEESC_SC_EEENS5_IJSC_NSA_ILi0EEESW_EEEEENS5_IJNS4_10UnderscoreESZ_SZ_EEEEENS4_23SM90_TMA_LOAD_MULTICASTENS4_14ComposedLayoutINS4_7SwizzleILi3ELi4ELi3EEENS4_18smem_ptr_flag_bitsILi16EEENST_INS5_IJNSA_ILi8EEENSA_ILi64EEEEEENS5_IJS19_SC_EEEEEEEvNS4_8identityES12_S1D_vS1E_EENS_8epilogue10collective6detail29Sm90TmaWarpSpecializedAdapterINS1H_15DefaultEpilogueISI_SJ_SJ_NS1G_6thread17LinearCombinationISI_Li1EffLNS1L_9ScaleType4KindE0ELNS_15FloatRoundStyleE2ESI_EENS1_15EpilogueDefaultEEEEEvvEEEEvNT_6ParamsE:
        .type           _ZN7cutlass13device_kernelINS_4gemm6kernel13GemmUniversalIN4cute5tupleIJiiiiEEENS1_10collective13CollectiveMmaINS1_34MainloopSm90TmaGmmaWarpSpecializedILi3ENS5_IJNS4_1CILi4EEESB_NSA_ILi1EEEEEENS1_35KernelTmaWarpSpecializedCooperativeEEENS5_IJNSA_ILi128EEESG_SG_EEENS_6half_tENS5_IJlSC_lEEESI_SJ_NS4_8TiledMMAINS4_8MMA_AtomIJNS4_4SM904GMMA26MMA_64x128x16_F32F16F16_SSILNSN_5MajorE0ELSP_0ELNSN_7ScaleInE1ELSQ_1EEEEEENS4_6LayoutINS5_IJNSA_ILi2EEESC_SC_EEENS5_IJSC_NSA_ILi0EEESW_EEEEENS5_IJNS4_10UnderscoreESZ_SZ_EEEEENS4_23SM90_TMA_LOAD_MULTICASTENS4_14ComposedLayoutINS4_7SwizzleILi3ELi4ELi3EEENS4_18smem_ptr_flag_bitsILi16EEENST_INS5_IJNSA_ILi8EEENSA_ILi64EEEEEENS5_IJS19_SC_EEEEEEEvNS4_8identityES12_S1D_vS1E_EENS_8epilogue10collective6detail29Sm90TmaWarpSpecializedAdapterINS1H_15DefaultEpilogueISI_SJ_SJ_NS1G_6thread17LinearCombinationISI_Li1EffLNS1L_9ScaleType4KindE0ELNS_15FloatRoundStyleE2ESI_EENS1_15EpilogueDefaultEEEEEvvEEEEvNT_6ParamsE,@function
        .size           _ZN7cutlass13device_kernelINS_4gemm6kernel13GemmUniversalIN4cute5tupleIJiiiiEEENS1_10collective13CollectiveMmaINS1_34MainloopSm90TmaGmmaWarpSpecializedILi3ENS5_IJNS4_1CILi4EEESB_NSA_ILi1EEEEEENS1_35KernelTmaWarpSpecializedCooperativeEEENS5_IJNSA_ILi128EEESG_SG_EEENS_6half_tENS5_IJlSC_lEEESI_SJ_NS4_8TiledMMAINS4_8MMA_AtomIJNS4_4SM904GMMA26MMA_64x128x16_F32F16F16_SSILNSN_5MajorE0ELSP_0ELNSN_7ScaleInE1ELSQ_1EEEEEENS4_6LayoutINS5_IJNSA_ILi2EEESC_SC_EEENS5_IJSC_NSA_ILi0EEESW_EEEEENS5_IJNS4_10UnderscoreESZ_SZ_EEEEENS4_23SM90_TMA_LOAD_MULTICASTENS4_14ComposedLayoutINS4_7SwizzleILi3ELi4ELi3EEENS4_18smem_ptr_flag_bitsILi16EEENST_INS5_IJNSA_ILi8EEENSA_ILi64EEEEEENS5_IJS19_SC_EEEEEEEvNS4_8identityES12_S1D_vS1E_EENS_8epilogue10collective6detail29Sm90TmaWarpSpecializedAdapterINS1H_15DefaultEpilogueISI_SJ_SJ_NS1G_6thread17LinearCombinationISI_Li1EffLNS1L_9ScaleType4KindE0ELNS_15FloatRoundStyleE2ESI_EENS1_15EpilogueDefaultEEEEEvvEEEEvNT_6ParamsE,(.L_x_195 - _ZN7cutlass13device_kernelINS_4gemm6kernel13GemmUniversalIN4cute5tupleIJiiiiEEENS1_10collective13CollectiveMmaINS1_34MainloopSm90TmaGmmaWarpSpecializedILi3ENS5_IJNS4_1CILi4EEESB_NSA_ILi1EEEEEENS1_35KernelTmaWarpSpecializedCooperativeEEENS5_IJNSA_ILi128EEESG_SG_EEENS_6half_tENS5_IJlSC_lEEESI_SJ_NS4_8TiledMMAINS4_8MMA_AtomIJNS4_4SM904GMMA26MMA_64x128x16_F32F16F16_SSILNSN_5MajorE0ELSP_0ELNSN_7ScaleInE1ELSQ_1EEEEEENS4_6LayoutINS5_IJNSA_ILi2EEESC_SC_EEENS5_IJSC_NSA_ILi0EEESW_EEEEENS5_IJNS4_10UnderscoreESZ_SZ_EEEEENS4_23SM90_TMA_LOAD_MULTICASTENS4_14ComposedLayoutINS4_7SwizzleILi3ELi4ELi3EEENS4_18smem_ptr_flag_bitsILi16EEENST_INS5_IJNSA_ILi8EEENSA_ILi64EEEEEENS5_IJS19_SC_EEEEEEEvNS4_8identityES12_S1D_vS1E_EENS_8epilogue10collective6detail29Sm90TmaWarpSpecializedAdapterINS1H_15DefaultEpilogueISI_SJ_SJ_NS1G_6thread17LinearCombinationISI_Li1EffLNS1L_9ScaleType4KindE0ELNS_15FloatRoundStyleE2ESI_EENS1_15EpilogueDefaultEEEEEvvEEEEvNT_6ParamsE)
        .other          _ZN7cutlass13device_kernelINS_4gemm6kernel13GemmUniversalIN4cute5tupleIJiiiiEEENS1_10collective13CollectiveMmaINS1_34MainloopSm90TmaGmmaWarpSpecializedILi3ENS5_IJNS4_1CILi4EEESB_NSA_ILi1EEEEEENS1_35KernelTmaWarpSpecializedCooperativeEEENS5_IJNSA_ILi128EEESG_SG_EEENS_6half_tENS5_IJlSC_lEEESI_SJ_NS4_8TiledMMAINS4_8MMA_AtomIJNS4_4SM904GMMA26MMA_64x128x16_F32F16F16_SSILNSN_5MajorE0ELSP_0ELNSN_7ScaleInE1ELSQ_1EEEEEENS4_6LayoutINS5_IJNSA_ILi2EEESC_SC_EEENS5_IJSC_NSA_ILi0EEESW_EEEEENS5_IJNS4_10UnderscoreESZ_SZ_EEEEENS4_23SM90_TMA_LOAD_MULTICASTENS4_14ComposedLayoutINS4_7SwizzleILi3ELi4ELi3EEENS4_18smem_ptr_flag_bitsILi16EEENST_INS5_IJNSA_ILi8EEENSA_ILi64EEEEEENS5_IJS19_SC_EEEEEEEvNS4_8identityES12_S1D_vS1E_EENS_8epilogue10collective6detail29Sm90TmaWarpSpecializedAdapterINS1H_15DefaultEpilogueISI_SJ_SJ_NS1G_6thread17LinearCombinationISI_Li1EffLNS1L_9ScaleType4KindE0ELNS_15FloatRoundStyleE2ESI_EENS1_15EpilogueDefaultEEEEEvvEEEEvNT_6ParamsE,@"STO_CUDA_ENTRY STV_DEFAULT"
_ZN7cutlass13device_kernelINS_4gemm6kernel13GemmUniversalIN4cute5tupleIJiiiiEEENS1_10collective13CollectiveMmaINS1_34MainloopSm90TmaGmmaWarpSpecializedILi3ENS5_IJNS4_1CILi4EEESB_NSA_ILi1EEEEEENS1_35KernelTmaWarpSpecializedCooperativeEEENS5_IJNSA_ILi128EEESG_SG_EEENS_6half_tENS5_IJlSC_lEEESI_SJ_NS4_8TiledMMAINS4_8MMA_AtomIJNS4_4SM904GMMA26MMA_64x128x16_F32F16F16_SSILNSN_5MajorE0ELSP_0ELNSN_7ScaleInE1ELSQ_1EEEEEENS4_6LayoutINS5_IJNSA_ILi2EEESC_SC_EEENS5_IJSC_NSA_ILi0EEESW_EEEEENS5_IJNS4_10UnderscoreESZ_SZ_EEEEENS4_23SM90_TMA_LOAD_MULTICASTENS4_14ComposedLayoutINS4_7SwizzleILi3ELi4ELi3EEENS4_18smem_ptr_flag_bitsILi16EEENST_INS5_IJNSA_ILi8EEENSA_ILi64EEEEEENS5_IJS19_SC_EEEEEEEvNS4_8identityES12_S1D_vS1E_EENS_8epilogue10collective6detail29Sm90TmaWarpSpecializedAdapterINS1H_15DefaultEpilogueISI_SJ_SJ_NS1G_6thread17LinearCombinationISI_Li1EffLNS1L_9ScaleType4KindE0ELNS_15FloatRoundStyleE2ESI_EENS1_15EpilogueDefaultEEEEEvvEEEEvNT_6ParamsE:
[----:B------:R-:W0:Y:S01]  /*0000*/  LDC R1, c[0x0][0x28] ;  /* 0x00000a00ff017b82 */ /* 0x000e220000000800 */
[----:B------:R-:W1:Y:S01]  /*0010*/  S2R R95, SR_TID.X ;  /* 0x00000000005f7919 */ /* 0x000e620000002100 */
[----:B------:R-:W-:Y:S01]  /*0020*/  ELECT P0, URZ, PT ;  /* 0x00000000003f782f */ /* 0x000fe20003800000 */
[----:B------:R-:W-:Y:S01]  /*0030*/  BSSY B0, `(.L_x_0) ;  /* 0x000000f000007945 */ /* 0x000fe20003800000 */
[--C-:B-1----:R-:W-:Y:S02]  /*0040*/  SHF.R.U32.HI R0, RZ, 0x5, R95.reuse ;  /* 0x00000005ff007819 */ /* 0x102fe4000001165f */
[----:B------:R-:W-:-:S03]  /*0050*/  SHF.R.U32.HI R7, RZ, 0x7, R95 ;  /* 0x00000007ff077819 */ /* 0x000fc6000001165f */
[----:B------:R-:W1:Y:S04]  /*0060*/  SHFL.IDX PT, R3, R0, RZ, 0x1f ;  /* 0x00001fff00037589 */ /* 0x000e6800000e0000 */
[----:B------:R2:W3:Y:S01]  /*0070*/  SHFL.IDX PT, R2, R7, RZ, 0x1f ;  /* 0x00001fff07027589 */ /* 0x0004e200000e0000 */
[----:B-1----:R-:W-:-:S13]  /*0080*/  ISETP.NE.OR P0, PT, R3, RZ, !P0 ;  /* 0x000000ff0300720c */ /* 0x002fda0004705670 */
[----:B0-23--:R-:W-:Y:S05]  /*0090*/  @P0 BRA `(.L_x_1) ;  /* 0x0000000000200947 */ /* 0x00dfea0003800000 */
[----:B------:R-:W-:Y:S02]  /*00a0*/  ULDC.64 UR4, c[0x0][0x198] ;  /* 0x0000660000047ab9 */ /* 0x000fe40000000a00 */
[----:B------:R-:W-:Y:S02]  /*00b0*/  UIADD3 UR6, UP0, UR4, 0xf0, URZ ;  /* 0x000000f004067890 */ /* 0x000fe4000ff1e03f */
[----:B------:R-:W-:Y:S02]  /*00c0*/  UIADD3 UR4, UP1, UR4, 0x1f0, URZ ;  /* 0x000001f004047890 */ /* 0x000fe4000ff3e03f */
[----:B------:R-:W-:Y:S02]  /*00d0*/  UIADD3.X UR7, URZ, UR5, URZ, UP0, !UPT ;  /* 0x000000053f077290 */ /* 0x000fe400087fe43f */
[----:B------:R-:W-:-:S07]  /*00e0*/  UIADD3.X UR5, URZ, UR5, URZ, UP1, !UPT ;  /* 0x000000053f057290 */ /* 0x000fce0008ffe43f */
[----:B------:R0:W-:Y:S02]  /*00f0*/  UTMACCTL.PF [UR6] ;  /* 0x00000000060079b9 */ /* 0x0001e40008040000 */
[----:B------:R0:W-:Y:S02]  /*0100*/  UTMACCTL.PF [UR4] ;  /* 0x00000000040079b9 */ /* 0x0001e40008040000 */
[----:B0-----:R-:W-:Y:S01]  /*0110*/  NOP ;  /* 0x0000000000007918 */ /* 0x001fe20000000000 */
.L_x_1:
[----:B------:R-:W-:Y:S05]  /*0120*/  BSYNC B0 ;  /* 0x0000000000007941 */ /* 0x000fea0003800000 */
.L_x_0:
[----:B------:R-:W0:Y:S01]  /*0130*/  SHFL.IDX PT, R5, R0, RZ, 0x1f ;  /* 0x00001fff00057589 */ /* 0x000e2200000e0000 */
[----:B------:R-:W-:-:S04]  /*0140*/  SHF.R.S32.HI R4, RZ, 0x1f, R95 ;  /* 0x0000001fff047819 */ /* 0x000fc8000001145f */
[----:B------:R-:W-:Y:S02]  /*0150*/  LEA.HI R4, R4, R95, RZ, 0x7 ;  /* 0x0000005f04047211 */ /* 0x000fe400078f38ff */
[----:B0-----:R-:W-:-:S13]  /*0160*/  ISETP.NE.AND P0, PT, R5, RZ, PT ;  /* 0x000000ff0500720c */ /* 0x001fda0003f05270 */
[----:B------:R-:W-:Y:S05]  /*0170*/  @P0 BRA `(.L_x_2) ;  /* 0x0000000000500947 */ /* 0x000fea0003800000 */
[----:B------:R-:W0:Y:S01]  /*0180*/  S2UR UR8, SR_CgaCtaId ;  /* 0x00000000000879c3 */ /* 0x000e220000008800 */
[----:B------:R-:W-:Y:S01]  /*0190*/  UMOV UR4, 0x400 ;  /* 0x0000040000047882 */ /* 0x000fe20000000000 */
[----:B------:R-:W-:Y:S01]  /*01a0*/  UMOV UR5, 0x1 ;  /* 0x0000000100057882 */ /* 0x000fe20000000000 */
[----:B------:R-:W-:Y:S01]  /*01b0*/  UMOV UR6, 0xe ;  /* 0x0000000e00067882 */ /* 0x000fe20000000000 */
[----:B------:R-:W-:Y:S01]  /*01c0*/  ELECT P0, URZ, PT ;  /* 0x00000000003f782f */ /* 0x000fe20003800000 */
[----:B------:R-:W-:-:S04]  /*01d0*/  UIADD3 UR6, -UR6, 0x100000, URZ ;  /* 0x0010000006067890 */ /* 0x000fc8000fffe13f */
[----:B------:R-:W-:Y:S02]  /*01e0*/  USHF.L.U32 UR7, UR6, 0xb, URZ ;  /* 0x0000000b06077899 */ /* 0x000fe4000800063f */
[----:B------:R-:W-:Y:S02]  /*01f0*/  USHF.L.U32 UR6, UR6, 0x1, URZ ;  /* 0x0000000106067899 */ /* 0x000fe4000800063f */
[----:B0-----:R-:W-:Y:S02]  /*0200*/  ULEA UR8, UR8, UR4, 0x18 ;  /* 0x0000000408087291 */ /* 0x001fe4000f8ec03f */
[----:B------:R-:W-:-:S04]  /*0210*/  UIADD3 UR4, -UR5, 0x100000, URZ ;  /* 0x0010000005047890 */ /* 0x000fc8000fffe13f */
[----:B------:R-:W-:Y:S02]  /*0220*/  USHF.L.U32 UR5, UR4, 0xb, URZ ;  /* 0x0000000b04057899 */ /* 0x000fe4000800063f */
[----:B------:R-:W-:Y:S01]  /*0230*/  USHF.L.U32 UR4, UR4, 0x1, URZ ;  /* 0x0000000104047899 */ /* 0x000fe2000800063f */
[----:B------:R-:W0:Y:S11]  /*0240*/  FENCE.VIEW.ASYNC.S ;  /* 0x00000000000073c6 */ /* 0x000e360000000000 */
[----:B0-----:R0:W1:Y:S01]  /*0250*/  SYNCS.EXCH.64 URZ, [UR8], UR4 ;  /* 0x00000004083f75b2 */ /* 0x0010620008000100 */
[----:B------:R0:W2:Y:S01]  /*0260*/  SYNCS.EXCH.64 URZ, [UR8+0x18], UR6 ;  /* 0x00001806083f75b2 */ /* 0x0000a20008000100 */
[----:B------:R0:W3:Y:S01]  /*0270*/  SYNCS.EXCH.64 URZ, [UR8+0x8], UR4 ;  /* 0x00000804083f75b2 */ /* 0x0000e20008000100 */
[----:B------:R0:W4:Y:S01]  /*0280*/  SYNCS.EXCH.64 URZ, [UR8+0x20], UR6 ;  /* 0x00002006083f75b2 */ /* 0x0001220008000100 */
[----:B------:R0:W0:Y:S01]  /*0290*/  SYNCS.EXCH.64 URZ, [UR8+0x10], UR4 ;  /* 0x00001004083f75b2 */ /* 0x0000220008000100 */
[----:B------:R0:W0:Y:S01]  /*02a0*/  SYNCS.EXCH.64 URZ, [UR8+0x28], UR6 ;  /* 0x00002806083f75b2 */ /* 0x0000220008000100 */
[----:B------:R-:W-:Y:S01]  /*02b0*/  NOP ;  /* 0x0000000000007918 */ /* 0x000fe20000000000 */
.L_x_2:
[----:B0-----:R-:W0:Y:S01]  /*02c0*/  S2UR UR8, SR_CTAID.X ;  /* 0x00000000000879c3 */ /* 0x001e220000002500 */
[----:B------:R-:W-:Y:S01]  /*02d0*/  LOP3.LUT R4, R4, 0xffffff80, RZ, 0xc0, !PT ;  /* 0xffffff8004047812 */ /* 0x000fe200078ec0ff */
[----:B------:R-:W5:Y:S01]  /*02e0*/  SHFL.IDX PT, R0, R0, RZ, 0x1f ;  /* 0x00001fff00007589 */ /* 0x000f6200000e0000 */
[----:B------:R-:W-:Y:S01]  /*02f0*/  SHF.R.S32.HI R10, RZ, 0x1f, R5 ;  /* 0x0000001fff0a7819 */ /* 0x000fe20000011405 */
[----:B------:R-:W-:Y:S01]  /*0300*/  ULDC UR4, c[0x0][0x150] ;  /* 0x0000540000047ab9 */ /* 0x000fe20000000800 */
[----:B------:R-:W-:Y:S01]  /*0310*/  ELECT P0, URZ, PT ;  /* 0x00000000003f782f */ /* 0x000fe20003800000 */
[----:B------:R-:W-:Y:S01]  /*0320*/  IMAD.IADD R8, R95, 0x1, -R4 ;  /* 0x000000015f087824 */ /* 0x000fe200078e0a04 */
[----:B------:R-:W-:Y:S01]  /*0330*/  LEA.HI R10, R10, R5, RZ, 0x2 ;  /* 0x000000050a0a7211 */ /* 0x000fe200078f10ff */
[----:B------:R-:W1:Y:S01]  /*0340*/  S2R R4, SR_CTAID.Y ;  /* 0x0000000000047919 */ /* 0x000e620000002600 */
[----:B------:R-:W2:Y:S01]  /*0350*/  LDC R12, c[0x0][0x144] ;  /* 0x00005100ff0c7b82 */ /* 0x000ea20000000800 */
[----:B------:R-:W-:Y:S01]  /*0360*/  NOP ;  /* 0x0000000000007918 */ /* 0x000fe20000000000 */
[----:B------:R-:W-:Y:S01]  /*0370*/  SHF.R.S32.HI R9, RZ, 0x1f, R8 ;  /* 0x0000001fff097819 */ /* 0x000fe20000011408 */
[----:B------:R-:W-:Y:S01]  /*0380*/  NOP ;  /* 0x0000000000007918 */ /* 0x000fe20000000000 */
[----:B------:R-:W-:Y:S01]  /*0390*/  LOP3.LUT R10, R10, 0x3ffffffc, RZ, 0xc0, !PT ;  /* 0x3ffffffc0a0a7812 */ /* 0x000fe200078ec0ff */
[----:B------:R-:W-:Y:S01]  /*03a0*/  IMAD.MOV.U32 R22, RZ, RZ, 0x1 ;  /* 0x00000001ff167424 */ /* 0x000fe200078e00ff */
[----:B------:R-:W-:-:S02]  /*03b0*/  LEA.HI R9, R9, R8, RZ, 0x3 ;  /* 0x0000000809097211 */ /* 0x000fc400078f18ff */
[----:B------:R-:W3:Y:S01]  /*03c0*/  LDC R13, c[0x0][0x140] ;  /* 0x00005000ff0d7b82 */ /* 0x000ee20000000800 */
[----:B------:R-:W-:Y:S01]  /*03d0*/  IMAD.IADD R10, R5, 0x1, -R10 ;  /* 0x00000001050a7824 */ /* 0x000fe200078e0a0a */
[--C-:B------:R-:W-:Y:S02]  /*03e0*/  SHF.R.S32.HI R6, RZ, 0x3, R9.reuse ;  /* 0x00000003ff067819 */ /* 0x100fe40000011409 */
[----:B------:R-:W-:Y:S02]  /*03f0*/  SHF.R.S32.HI R9, RZ, 0x1f, R9 ;  /* 0x0000001fff097819 */ /* 0x000fe40000011409 */
[----:B------:R-:W-:Y:S02]  /*0400*/  ISETP.NE.AND P3, PT, R2, RZ, PT ;  /* 0x000000ff0200720c */ /* 0x000fe40003f65270 */
[----:B0-----:R-:W-:Y:S02]  /*0410*/  I2FP.F32.U32 R11, UR8 ;  /* 0x00000008000b7c45 */ /* 0x001fe40008201000 */
[----:B------:R-:W-:-:S02]  /*0420*/  LEA.HI R9, R9, R6, RZ, 0x2 ;  /* 0x0000000609097211 */ /* 0x000fc400078f10ff */
[----:B-----5:R-:W-:Y:S01]  /*0430*/  ISETP.NE.OR P0, PT, R0, RZ, !P0 ;  /* 0x000000ff0000720c */ /* 0x020fe20004705670 */
[----:B------:R-:W-:Y:S01]  /*0440*/  FMUL R11, R11, UR4 ;  /* 0x000000040b0b7c20 */ /* 0x000fe20008400000 */
[----:B------:R-:W-:Y:S01]  /*0450*/  LOP3.LUT R9, R9, 0xfffffffc, RZ, 0xc0, !PT ;  /* 0xfffffffc09097812 */ /* 0x000fe200078ec0ff */
[----:B------:R-:W-:Y:S01]  /*0460*/  ULDC UR4, c[0x0][0x154] ;  /* 0x0000550000047ab9 */ /* 0x000fe20000000800 */
[----:B------:R-:W-:-:S03]  /*0470*/  SHF.R.S32.HI R0, RZ, 0x1f, R3 ;  /* 0x0000001fff007819 */ /* 0x000fc60000011403 */
[----:B------:R-:W0:Y:S01]  /*0480*/  F2I.U32.TRUNC.NTZ R11, R11 ;  /* 0x0000000b000b7305 */ /* 0x000e22000020f000 */
[----:B------:R-:W-:Y:S01]  /*0490*/  IMAD.IADD R9, R6, 0x1, -R9 ;  /* 0x0000000106097824 */ /* 0x000fe200078e0a09 */
[----:B------:R-:W-:-:S03]  /*04a0*/  LEA.HI R0, R0, R3, RZ, 0x2 ;  /* 0x0000000300007211 */ /* 0x000fc600078f10ff */
[----:B------:R-:W-:Y:S01]  /*04b0*/  IMAD R10, R10, 0x4, R9 ;  /* 0x000000040a0a7824 */ /* 0x000fe200078e0209 */
[----:B------:R-:W-:Y:S01]  /*04c0*/  VOTEU.ALL UP0, P0 ;  /* 0x00000000003f7886 */ /* 0x000fe20000000000 */
[----:B------:R-:W-:Y:S01]  /*04d0*/  LOP3.LUT R0, R0, 0xfffffffc, RZ, 0xc0, !PT ;  /* 0xfffffffc00007812 */ /* 0x000fe200078ec0ff */
[----:B------:R-:W-:Y:S01]  /*04e0*/  VOTEU.ALL UP1, P0 ;  /* 0x00000000003f7886 */ /* 0x000fe20000020000 */
[C---:B------:R-:W-:Y:S01]  /*04f0*/  IMAD.SHL.U32 R19, R10.reuse, 0x4, RZ ;  /* 0x000000040a137824 */ /* 0x040fe200078e00ff */
[----:B------:R-:W-:Y:S01]  /*0500*/  SHF.R.S32.HI R9, RZ, 0x1f, R10 ;  /* 0x0000001fff097819 */ /* 0x000fe2000001140a */
[----:B------:R-:W5:Y:S01]  /*0510*/  @!UP0 S2UR UR7, SR_CgaCtaId ;  /* 0x00000000000789c3 */ /* 0x000f620000008800 */
[----:B------:R-:W-:Y:S01]  /*0520*/  IMAD.IADD R3, R3, 0x1, -R0 ;  /* 0x0000000103037824 */ /* 0x000fe200078e0a00 */
[----:B------:R-:W-:Y:S01]  /*0530*/  @!UP0 UMOV UR6, 0x400 ;  /* 0x0000040000068882 */ /* 0x000fe20000000000 */
[----:B------:R-:W-:Y:S01]  /*0540*/  LEA.HI R9, R9, R10, RZ, 0x2 ;  /* 0x0000000a09097211 */ /* 0x000fe200078f10ff */
[----:B0-----:R-:W-:Y:S01]  /*0550*/  IMAD.MOV R15, RZ, RZ, -R11 ;  /* 0x000000ffff0f7224 */ /* 0x001fe200078e0a0b */
[----:B------:R-:W-:-:S02]  /*0560*/  LOP3.LUT R19, R10, 0xc, R19, 0x78, !PT ;  /* 0x0000000c0a137812 */ /* 0x000fc400078e7813 */
[----:B------:R-:W-:Y:S01]  /*0570*/  LOP3.LUT R11, R9, 0xfffffffc, RZ, 0xc0, !PT ;  /* 0xfffffffc090b7812 */ /* 0x000fe200078ec0ff */
[----:B--2---:R-:W-:Y:S01]  /*0580*/  IMAD R6, R12, R15, UR8 ;  /* 0x000000080c067e24 */ /* 0x004fe2000f8e020f */
[----:B-1----:R-:W-:Y:S01]  /*0590*/  I2FP.F32.U32 R12, R4 ;  /* 0x00000004000c7245 */ /* 0x002fe20000201000 */
[----:B------:R-:W0:Y:S01]  /*05a0*/  LDC R9, c[0x0][0x148] ;  /* 0x00005200ff097b82 */ /* 0x000e220000000800 */
[----:B------:R-:W-:Y:S01]  /*05b0*/  ISETP.NE.AND P1, PT, R3, 0x3, PT ;  /* 0x000000030300780c */ /* 0x000fe20003f25270 */
[----:B------:R-:W-:Y:S01]  /*05c0*/  IMAD.IADD R11, R10, 0x1, -R11 ;  /* 0x000000010a0b7824 */ /* 0x000fe200078e0a0b */
[----:B---3--:R-:W-:Y:S01]  /*05d0*/  ISETP.EQ.U32.AND P2, PT, R13, 0x1, PT ;  /* 0x000000010d00780c */ /* 0x008fe20003f42070 */
[----:B------:R-:W-:Y:S01]  /*05e0*/  FMUL R12, R12, UR4 ;  /* 0x000000040c0c7c20 */ /* 0x000fe20008400000 */
[----:B------:R-:W-:Y:S01]  /*05f0*/  UMOV UR4, 0x20 ;  /* 0x0000002000047882 */ /* 0x000fe20000000000 */
[----:B------:R-:W-:Y:S01]  /*0600*/  ISETP.EQ.OR P1, PT, R3, RZ, !P1 ;  /* 0x000000ff0300720c */ /* 0x000fe20004f22670 */
[----:B------:R-:W-:-:S04]  /*0610*/  @!UP0 UIADD3 UR4, -UR4, 0x100000, URZ ;  /* 0x0010000004048890 */ /* 0x000fc8000fffe13f */
[----:B------:R-:W-:Y:S02]  /*0620*/  @!UP0 USHF.L.U32 UR5, UR4, 0xb, URZ ;  /* 0x0000000b04058899 */ /* 0x000fe4000800063f */
[----:B------:R-:W-:Y:S01]  /*0630*/  @!UP0 USHF.L.U32 UR4, UR4, 0x1, URZ ;  /* 0x0000000104048899 */ /* 0x000fe2000800063f */
[----:B------:R-:W-:Y:S01]  /*0640*/  ISETP.NE.AND P4, PT, R11, R6, PT ;  /* 0x000000060b00720c */ /* 0x000fe20003f85270 */
[----:B------:R-:W1:Y:S01]  /*0650*/  F2I.U32.TRUNC.NTZ R12, R12 ;  /* 0x0000000c000c7305 */ /* 0x000e62000020f000 */
[----:B------:R-:W-:Y:S01]  /*0660*/  ISETP.EQ.AND P1, PT, R2, RZ, P1 ;  /* 0x000000ff0200720c */ /* 0x000fe20000f22270 */
[----:B-----5:R-:W-:-:S03]  /*0670*/  @!UP0 ULEA UR6, UR7, UR6, 0x18 ;  /* 0x0000000607068291 */ /* 0x020fc6000f8ec03f */
[----:B------:R-:W-:Y:S01]  /*0680*/  SEL R18, RZ, 0x1, !P1 ;  /* 0x00000001ff127807 */ /* 0x000fe20004800000 */
[----:B------:R-:W-:Y:S01]  /*0690*/  VOTEU.ALL UP0, P0 ;  /* 0x00000000003f7886 */ /* 0x000fe20000000000 */
[----:B------:R-:W-:Y:S01]  /*06a0*/  LOP3.LUT P0, RZ, R8, 0x7, RZ, 0xc0, !PT ;  /* 0x0000000708ff7812 */ /* 0x000fe2000780c0ff */
[----:B------:R-:W-:-:S04]  /*06b0*/  VIADD R8, R2, 0xffffffff ;  /* 0xffffffff02087836 */ /* 0x000fc80000000000 */
[----:B------:R-:W-:Y:S02]  /*06c0*/  @P4 SHF.R.S32.HI R0, RZ, 0x1f, R19 ;  /* 0x0000001fff004819 */ /* 0x000fe40000011413 */
[----:B------:R-:W-:Y:S01]  /*06d0*/  ISETP.LT.U32.AND P0, PT, R19, 0x10, !P0 ;  /* 0x000000101300780c */ /* 0x000fe20004701070 */
[----:B-1----:R-:W-:Y:S01]  /*06e0*/  IMAD.MOV R23, RZ, RZ, -R12 ;  /* 0x000000ffff177224 */ /* 0x002fe200078e0a0c */
[----:B------:R-:W-:Y:S01]  /*06f0*/  @P4 LEA.HI R0, R0, R19, RZ, 0x2 ;  /* 0x0000001300004211 */ /* 0x000fe200078f10ff */
[----:B------:R-:W1:Y:S02]  /*0700*/  FENCE.VIEW.ASYNC.S ;  /* 0x00000000000073c6 */ /* 0x000e640000000000 */
[----:B-1----:R1:W2:Y:S01]  /*0710*/  @!UP0 SYNCS.EXCH.64 URZ, [UR6+0x40], UR4 ;  /* 0x00004004063f85b2 */ /* 0x0022a20008000100 */
[----:B------:R-:W-:Y:S01]  /*0720*/  ISETP.GE.U32.AND P6, PT, R8, 0x2, PT ;  /* 0x000000020800780c */ /* 0x000fe20003fc6070 */
[----:B0-----:R-:W-:Y:S01]  /*0730*/  IMAD R11, R9, R23, R4 ;  /* 0x00000017090b7224 */ /* 0x001fe200078e0204 */
[----:B------:R-:W-:-:S02]  /*0740*/  @P4 SHF.R.S32.HI R0, RZ, 0x2, R0 ;  /* 0x00000002ff004819 */ /* 0x000fc40000011400 */
[----:B------:R-:W-:Y:S02]  /*0750*/  SEL R18, R18, 0x2, P6 ;  /* 0x0000000212127807 */ /* 0x000fe40003000000 */
[----:B------:R-:W-:Y:S02]  /*0760*/  @P4 ISETP.NE.AND P5, PT, R0, R11, PT ;  /* 0x0000000b0000420c */ /* 0x000fe40003fa5270 */
[----:B------:R-:W-:Y:S02]  /*0770*/  SEL R11, RZ, 0x1, !P0 ;  /* 0x00000001ff0b7807 */ /* 0x000fe40004000000 */
[----:B------:R-:W-:Y:S02]  /*0780*/  @P4 SEL R22, RZ, 0x1, P5 ;  /* 0x00000001ff164807 */ /* 0x000fe40002800000 */
[----:B------:R-:W-:Y:S02]  /*0790*/  LOP3.LUT R0, R95, 0x7f, RZ, 0xc0, !PT ;  /* 0x0000007f5f007812 */ /* 0x000fe400078ec0ff */
[----:B------:R-:W-:Y:S01]  /*07a0*/  LOP3.LUT R22, R22, R11, RZ, 0xc0, !PT ;  /* 0x0000000b16167212 */ /* 0x000fe200078ec0ff */
[----:B------:R1:W0:Y:S01]  /*07b0*/  @!UP1 SYNCS.EXCH.64 URZ, [UR6+0x48], UR4 ;  /* 0x00004804063f95b2 */ /* 0x0002220008000100 */
[----:B------:R-:W-:Y:S01]  /*07c0*/  NOP ;  /* 0x0000000000007918 */ /* 0x000fe20000000000 */
[----:B-12---:R-:W-:Y:S05]  /*07d0*/  @!P2 BRA `(.L_x_3) ;  /* 0x000000000008a947 */ /* 0x006fea0003800000 */
[----:B0---4-:R-:W-:Y:S01]  /*07e0*/  UCGABAR_ARV ;  /* 0x00000000000079c7 */ /* 0x011fe20008000000 */
[----:B------:R-:W-:Y:S05]  /*07f0*/  BRA `(.L_x_4) ;  /* 0x0000000000047947 */ /* 0x000fea0003800000 */
.L_x_3:
[----:B0---4-:R-:W-:Y:S01]  /*0800*/  NOP ;  /* 0x0000000000007918 */ /* 0x011fe20000000000 */
.L_x_4:
[----:B------:R-:W0:Y:S01]  /*0810*/  LDC R2, c[0x0][0x65c] ;  /* 0x00019700ff027b82 */ /* 0x000e220000000800 */
[----:B------:R-:W-:Y:S02]  /*0820*/  IMAD.U32 R10, RZ, RZ, UR8 ;  /* 0x00000008ff0a7e24 */ /* 0x000fe4000f8e00ff */
[----:B------:R-:W-:Y:S01]  /*0830*/  IMAD.MOV.U32 R11, RZ, RZ, RZ ;  /* 0x000000ffff0b7224 */ /* 0x000fe200078e00ff */
[----:B0-----:R-:W-:-:S04]  /*0840*/  ISETP.NE.AND P1, PT, R2, 0x1, PT ;  /* 0x000000010200780c */ /* 0x001fc80003f25270 */
[----:B------:R-:W-:-:S09]  /*0850*/  P2R R5, PR, RZ, 0x2 ;  /* 0x00000002ff057803 */ /* 0x000fd20000000000 */
[----:B------:R-:W0:Y:S01]  /*0860*/  @P1 LDC R17, c[0x0][0x10] ;  /* 0x00000400ff111b82 */ /* 0x000e220000000800 */
[----:B------:R-:W-:Y:S02]  /*0870*/  @P1 IMAD.MOV.U32 R5, RZ, RZ, RZ ;  /* 0x000000ffff051224 */ /* 0x000fe400078e00ff */
[----:B------:R-:W-:-:S05]  /*0880*/  @P1 IMAD.MOV.U32 R15, RZ, RZ, RZ ;  /* 0x000000ffff0f1224 */ /* 0x000fca00078e00ff */
[----:B------:R-:W1:Y:S01]  /*0890*/  @!P1 LDC R13, c[0x0][0xc] ;  /* 0x00000300ff0d9b82 */ /* 0x000e620000000800 */
[----:B------:R-:W-:Y:S01]  /*08a0*/  ULDC UR4, c[0x0][0xc] ;  /* 0x0000030000047ab9 */ /* 0x000fe20000000800 */
[----:B------:R-:W-:Y:S01]  /*08b0*/  ULDC UR5, c[0x0][0x10] ;  /* 0x0000040000057ab9 */ /* 0x000fe20000000800 */
[----:B------:R-:W-:Y:S01]  /*08c0*/  ULDC UR6, c[0x0][0x14] ;  /* 0x0000050000067ab9 */ /* 0x000fe20000000800 */
[----:B------:R-:W-:-:S04]  /*08d0*/  UIMAD.WIDE.U32 UR4, UR4, UR5, URZ ;  /* 0x00000005040472a5 */ /* 0x000fc8000f8e003f */
[----:B------:R-:W-:Y:S02]  /*08e0*/  UIMAD.WIDE.U32 UR38, UR4, UR6, URZ ;  /* 0x00000006042672a5 */ /* 0x000fe4000f8e003f */
[----:B------:R-:W-:-:S04]  /*08f0*/  UIMAD UR41, UR5, UR6, URZ ;  /* 0x00000006052972a4 */ /* 0x000fc8000f8e023f */
[----:B------:R-:W-:Y:S01]  /*0900*/  UIADD3 UR41, UR39, UR41, URZ ;  /* 0x0000002927297290 */ /* 0x000fe2000fffe03f */
[----:B0-----:R-:W-:-:S04]  /*0910*/  @P1 IMAD.WIDE.U32 R16, R17, UR8, R4 ;  /* 0x0000000811101c25 */ /* 0x001fc8000f8e0004 */
[----:B------:R-:W-:Y:S02]  /*0920*/  @P1 IMAD.IADD R17, R17, 0x1, R15 ;  /* 0x0000000111111824 */ /* 0x000fe400078e020f */
[----:B-1----:R-:W-:-:S04]  /*0930*/  @!P1 IMAD.WIDE.U32 R10, R4, R13, R10 ;  /* 0x0000000d040a9225 */ /* 0x002fc800078e000a */
[----:B------:R-:W-:Y:S02]  /*0940*/  @!P1 IMAD.MOV.U32 R16, RZ, RZ, R10 ;  /* 0x000000ffff109224 */ /* 0x000fe400078e000a */
[----:B------:R-:W-:Y:S01]  /*0950*/  @!P1 IMAD.MOV.U32 R17, RZ, RZ, R11 ;  /* 0x000000ffff119224 */ /* 0x000fe200078e000b */
[----:B------:R-:W-:Y:S06]  /*0960*/  @!P2 BRA `(.L_x_5) ;  /* 0x00000000000ca947 */ /* 0x000fec0003800000 */
[----:B------:R-:W-:Y:S01]  /*0970*/  UCGABAR_WAIT ;  /* 0x0000000000007dc7 */ /* 0x000fe20008000000 */
[----:B------:R-:W-:Y:S01]  /*0980*/  CCTL.IVALL ;  /* 0x00000000ff00798f */ /* 0x000fe20002000000 */
[----:B------:R-:W-:Y:S05]  /*0990*/  BRA `(.L_x_6) ;  /* 0x0000000000047947 */ /* 0x000fea0003800000 */
.L_x_5:
[----:B------:R-:W-:Y:S06]  /*09a0*/  BAR.SYNC.DEFER_BLOCKING 0x0 ;  /* 0x0000000000007b1d */ /* 0x000fec0000010000 */
.L_x_6:
[----:B------:R-:W-:Y:S05]  /*09b0*/  @!P3 BRA `(.L_x_7) ;  /* 0x000000600088b947 */ /* 0x000fea0003800000 */
[----:B------:R-:W-:-:S13]  /*09c0*/  ISETP.GT.U32.AND P0, PT, R8, 0x1, PT ;  /* 0x000000010800780c */ /* 0x000fda0003f04070 */
[----:B------:R-:W-:Y:S05]  /*09d0*/  @P0 EXIT ;  /* 0x000000000000094d */ /* 0x000fea0003800000 */
[----:B------:R-:W-:Y:S01]  /*09e0*/  ULDC.64 UR4, c[0x0][0x650] ;  /* 0x0001940000047ab9 */ /* 0x000fe20000000a00 */
[----:B------:R-:W-:Y:S01]  /*09f0*/  PRMT R3, RZ, 0x7610, R3 ;  /* 0x00007610ff037816 */ /* 0x000fe20000000003 */
[----:B------:R-:W-:Y:S01]  /*0a00*/  IMAD.MOV.U32 R103, RZ, RZ, -0x1 ;  /* 0xffffffffff677424 */ /* 0x000fe200078e00ff */
[----:B------:R-:W-:Y:S01]  /*0a10*/  ISETP.GE.U32.AND P0, PT, R16, UR4, PT ;  /* 0x0000000410007c0c */ /* 0x000fe2000bf06070 */
[----:B------:R-:W-:Y:S02]  /*0a20*/  IMAD.MOV.U32 R100, RZ, RZ, -0x1 ;  /* 0xffffffffff647424 */ /* 0x000fe400078e00ff */
[----:B------:R-:W-:Y:S01]  /*0a30*/  IMAD.MOV.U32 R101, RZ, RZ, -0x1 ;  /* 0xffffffffff657424 */ /* 0x000fe200078e00ff */
[----:B------:R-:W-:-:S13]  /*0a40*/  ISETP.GE.U32.AND.EX P0, PT, R17, UR5, PT, P0 ;  /* 0x0000000511007c0c */ /* 0x000fda000bf06100 */
[----:B------:R-:W-:Y:S05]  /*0a50*/  @P0 BRA `(.L_x_8) ;  /* 0x0000000400280947 */ /* 0x000fea0003800000 */
[----:B------:R-:W0:Y:S01]  /*0a60*/  LDC.64 R24, c[0x0][0x628] ;  /* 0x00018a00ff187b82 */ /* 0x000e220000000a00 */
[----:B------:R-:W-:Y:S02]  /*0a70*/  IMAD.MOV.U32 R10, RZ, RZ, R16 ;  /* 0x000000ffff0a7224 */ /* 0x000fe400078e0010 */
[----:B------:R-:W-:-:S05]  /*0a80*/  IMAD.MOV.U32 R11, RZ, RZ, R17 ;  /* 0x000000ffff0b7224 */ /* 0x000fca00078e0011 */
[----:B------:R-:W1:Y:S08]  /*0a90*/  LDC R8, c[0x0][0x630] ;  /* 0x00018c00ff087b82 */ /* 0x000e700000000800 */
[----:B------:R-:W2:Y:S01]  /*0aa0*/  LDC.64 R26, c[0x0][0x620] ;  /* 0x00018800ff1a7b82 */ /* 0x000ea20000000a00 */
[----:B0-----:R-:W-:-:S04]  /*0ab0*/  ISETP.NE.U32.AND P0, PT, R24, RZ, PT ;  /* 0x000000ff1800720c */ /* 0x001fc80003f05070 */
[----:B------:R-:W-:-:S13]  /*0ac0*/  ISETP.NE.AND.EX P0, PT, R25, RZ, PT, P0 ;  /* 0x000000ff1900720c */ /* 0x000fda0003f05300 */
[----:B-12---:R-:W-:Y:S05]  /*0ad0*/  @!P0 BRA `(.L_x_9) ;  /* 0x0000000000288947 */ /* 0x006fea0003800000 */
[----:B------:R-:W0:Y:S02]  /*0ae0*/  LDC R3, c[0x0][0x634] ;  /* 0x00018d00ff037b82 */ /* 0x000e240000000800 */
[----:B0-----:R-:W-:-:S05]  /*0af0*/  IADD3 R3, P0, R16, R3, RZ ;  /* 0x0000000310037210 */ /* 0x001fca0007f1e0ff */
[----:B------:R-:W-:-:S04]  /*0b00*/  IMAD.X R21, RZ, RZ, R17, P0 ;  /* 0x000000ffff157224 */ /* 0x000fc800000e0611 */
[----:B------:R-:W-:-:S04]  /*0b10*/  IMAD.WIDE.U32 R10, R21, R24, RZ ;  /* 0x00000018150a7225 */ /* 0x000fc800078e00ff */
[----:B------:R-:W-:-:S04]  /*0b20*/  IMAD.WIDE.U32 R12, P0, R3, R25, R10 ;  /* 0x00000019030c7225 */ /* 0x000fc8000780000a */
[----:B------:R-:W-:-:S04]  /*0b30*/  IMAD.WIDE.U32 R10, R3, R24, RZ ;  /* 0x00000018030a7225 */ /* 0x000fc800078e00ff */
[----:B------:R-:W-:Y:S01]  /*0b40*/  IMAD.X R15, RZ, RZ, RZ, P0 ;  /* 0x000000ffff0f7224 */ /* 0x000fe200000e06ff */
[----:B------:R-:W-:Y:S01]  /*0b50*/  IADD3 RZ, P0, R11, R12, RZ ;  /* 0x0000000c0bff7210 */ /* 0x000fe20007f1e0ff */
[----:B------:R-:W-:-:S04]  /*0b60*/  IMAD.MOV.U32 R14, RZ, RZ, R13 ;  /* 0x000000ffff0e7224 */ /* 0x000fc800078e000d */
[----:B------:R-:W-:-:S08]  /*0b70*/  IMAD.WIDE.U32.X R10, R21, R25, R14, P0 ;  /* 0x00000019150a7225 */ /* 0x000fd000000e040e */
.L_x_9:
[----:B------:R-:W0:Y:S01]  /*0b80*/  LDC.64 R30, c[0x0][0x640] ;  /* 0x00019000ff1e7b82 */ /* 0x000e220000000a00 */
[-CC-:B------:R-:W-:Y:S01]  /*0b90*/  SHF.R.U64 R101, R10, R8.reuse, R11.reuse ;  /* 0x000000080a657219 */ /* 0x180fe2000000120b */
[----:B------:R-:W-:Y:S01]  /*0ba0*/  IMAD R29, R9, R23, R4 ;  /* 0x00000017091d7224 */ /* 0x000fe200078e0204 */
[----:B------:R-:W-:Y:S01]  /*0bb0*/  SHF.R.U32.HI R3, RZ, R8, R11 ;  /* 0x00000008ff037219 */ /* 0x000fe2000001160b */
[----:B------:R-:W-:Y:S01]  /*0bc0*/  IMAD.MOV.U32 R23, RZ, RZ, 0x1 ;  /* 0x00000001ff177424 */ /* 0x000fe200078e00ff */
[----:B------:R-:W-:-:S03]  /*0bd0*/  IADD3 R5, P0, RZ, -R101, RZ ;  /* 0x80000065ff057210 */ /* 0x000fc60007f1e0ff */
[----:B------:R-:W1:Y:S02]  /*0be0*/  LDC R12, c[0x0][0x618] ;  /* 0x00018600ff0c7b82 */ /* 0x000e640000000800 */
[----:B------:R-:W-:Y:S02]  /*0bf0*/  IMAD.X R3, RZ, RZ, ~R3, P0 ;  /* 0x000000ffff037224 */ /* 0x000fe400000e0e03 */
[----:B------:R-:W-:-:S04]  /*0c00*/  IMAD.WIDE.U32 R10, R5, R26, R16 ;  /* 0x0000001a050a7225 */ /* 0x000fc800078e0010 */
[----:B------:R-:W2:Y:S01]  /*0c10*/  LDC R20, c[0x0][0x608] ;  /* 0x00018200ff147b82 */ /* 0x000ea20000000800 */
[----:B------:R-:W-:Y:S02]  /*0c20*/  IMAD R8, R3, R26, RZ ;  /* 0x0000001a03087224 */ /* 0x000fe400078e02ff */
[----:B------:R-:W-:Y:S02]  /*0c30*/  IMAD.MOV.U32 R3, RZ, RZ, -0x1 ;  /* 0xffffffffff037424 */ /* 0x000fe400078e00ff */
[----:B------:R-:W-:-:S03]  /*0c40*/  IMAD R5, R5, R27, R8 ;  /* 0x0000001b05057224 */ /* 0x000fc600078e0208 */
[----:B------:R-:W3:Y:S01]  /*0c50*/  LDC R28, c[0x0][0x658] ;  /* 0x00019600ff1c7b82 */ /* 0x000ee20000000800 */
[----:B------:R-:W-:Y:S01]  /*0c60*/  IMAD.IADD R5, R11, 0x1, R5 ;  /* 0x000000010b057824 */ /* 0x000fe200078e0205 */
[----:B0-----:R-:W-:-:S04]  /*0c70*/  ISETP.NE.U32.AND P0, PT, R30, RZ, PT ;  /* 0x000000ff1e00720c */ /* 0x001fc80003f05070 */
[----:B------:R-:W-:Y:S02]  /*0c80*/  ISETP.NE.AND.EX P0, PT, R31, RZ, PT, P0 ;  /* 0x000000ff1f00720c */ /* 0x000fe40003f05300 */
[----:B------:R-:W0:Y:S01]  /*0c90*/  LDC R24, c[0x0][0x600] ;  /* 0x00018000ff187b82 */ /* 0x000e220000000800 */
[-CC-:B-1----:R-:W-:Y:S02]  /*0ca0*/  SHF.R.U64 R14, R10, R12.reuse, R5.reuse ;  /* 0x0000000c0a0e7219 */ /* 0x182fe40000001205 */
[----:B------:R-:W-:-:S05]  /*0cb0*/  SHF.R.U32.HI R5, RZ, R12, R5 ;  /* 0x0000000cff057219 */ /* 0x000fca0000011605 */
[----:B------:R-:W1:Y:S01]  /*0cc0*/  LDC R15, c[0x0][0x648] ;  /* 0x00019200ff0f7b82 */ /* 0x000e620000000800 */
[-CC-:B--2---:R-:W-:Y:S02]  /*0cd0*/  SHF.R.U64 R27, R14, R20.reuse, R5.reuse ;  /* 0x000000140e1b7219 */ /* 0x184fe40000001205 */
[----:B------:R-:W-:-:S05]  /*0ce0*/  SHF.R.U32.HI R5, RZ, R20, R5 ;  /* 0x00000014ff057219 */ /* 0x000fca0000011605 */
[----:B------:R-:W2:Y:S01]  /*0cf0*/  LDC R21, c[0x0][0x638] ;  /* 0x00018e00ff157b82 */ /* 0x000ea20000000800 */
[-CC-:B---3--:R-:W-:Y:S02]  /*0d00*/  SHF.R.U64 R20, R27, R28.reuse, R5.reuse ;  /* 0x0000001c1b147219 */ /* 0x188fe40000001205 */
[-C--:B------:R-:W-:Y:S02]  /*0d10*/  SHF.L.U32 R3, R3, R28.reuse, RZ ;  /* 0x0000001c03037219 */ /* 0x080fe400000006ff */
[----:B------:R-:W-:Y:S01]  /*0d20*/  SHF.R.U32.HI R5, RZ, R28, R5 ;  /* 0x0000001cff057219 */ /* 0x000fe20000011605 */
[----:B------:R-:W-:Y:S01]  /*0d30*/  IMAD.MOV.U32 R4, RZ, RZ, R20 ;  /* 0x000000ffff047224 */ /* 0x000fe200078e0014 */
[----:B------:R-:W-:Y:S01]  /*0d40*/  LOP3.LUT R12, RZ, R3, RZ, 0x33, !PT ;  /* 0x00000003ff0c7212 */ /* 0x000fe200078e33ff */
[----:B------:R-:W3:Y:S01]  /*0d50*/  LDC R25, c[0x0][0x610] ;  /* 0x00018400ff197b82 */ /* 0x000ee20000000800 */
[----:B------:R-:W-:Y:S05]  /*0d60*/  @!P0 BRA `(.L_x_10) ;  /* 0x0000000000288947 */ /* 0x000fea0003800000 */
[----:B------:R-:W4:Y:S02]  /*0d70*/  LDC R3, c[0x0][0x64c] ;  /* 0x00019300ff037b82 */ /* 0x000f240000000800 */
[----:B----4-:R-:W-:-:S05]  /*0d80*/  IADD3 R3, P0, R20, R3, RZ ;  /* 0x0000000314037210 */ /* 0x010fca0007f1e0ff */
        /* <DEDUP_REMOVED lines=8> */
.L_x_10:
[----:B-1----:R-:W-:Y:S01]  /*0e10*/  SHF.R.U64 R4, R4, R15, R5 ;  /* 0x0000000f04047219 */ /* 0x002fe20000001205 */
[----:B0-----:R-:W-:Y:S01]  /*0e20*/  VIADD R5, R24, 0xffffffff ;  /* 0xffffffff18057836 */ /* 0x001fe20000000000 */
[----:B------:R-:W-:Y:S02]  /*0e30*/  SHF.L.U32 R3, R23, R28, RZ ;  /* 0x0000001c17037219 */ /* 0x000fe400000006ff */
[----:B------:R-:W-:Y:S01]  /*0e40*/  LOP3.LUT R12, R27, R12, RZ, 0xc0, !PT ;  /* 0x0000000c1b0c7212 */ /* 0x000fe200078ec0ff */
[----:B------:R-:W-:Y:S01]  /*0e50*/  IMAD.MOV R8, RZ, RZ, -R4 ;  /* 0x000000ffff087224 */ /* 0x000fe200078e0a04 */
[----:B------:R-:W-:Y:S02]  /*0e60*/  SEL R6, R6, R29, !P1 ;  /* 0x0000001d06067207 */ /* 0x000fe40004800000 */
[----:B------:R-:W-:Y:S01]  /*0e70*/  LOP3.LUT R5, R14, R5, RZ, 0xc0, !PT ;  /* 0x000000050e057212 */ /* 0x000fe200078ec0ff */
[----:B------:R-:W-:Y:S02]  /*0e80*/  IMAD R9, R3, R4, R12 ;  /* 0x0000000403097224 */ /* 0x000fe400078e020c */
[----:B--2---:R-:W-:-:S02]  /*0e90*/  IMAD R3, R8, R21, R20 ;  /* 0x0000001508037224 */ /* 0x004fc400078e0214 */
[----:B---3--:R-:W-:Y:S02]  /*0ea0*/  IMAD R6, R9, R25, R6 ;  /* 0x0000001909067224 */ /* 0x008fe400078e0206 */
[----:B------:R-:W-:Y:S02]  /*0eb0*/  IMAD R103, R3, R24, R5 ;  /* 0x0000001803677224 */ /* 0x000fe400078e0205 */
[----:B------:R-:W-:-:S03]  /*0ec0*/  IMAD.MOV.U32 R4, RZ, RZ, 0x1 ;  /* 0x00000001ff047424 */ /* 0x000fc600078e00ff */
[----:B------:R-:W-:Y:S02]  /*0ed0*/  SEL R100, R103, R6, !P1 ;  /* 0x0000000667647207 */ /* 0x000fe40004800000 */
[----:B------:R-:W-:Y:S02]  /*0ee0*/  PRMT R3, R4, 0x7610, R3 ;  /* 0x0000761004037816 */ /* 0x000fe40000000003 */
[----:B------:R-:W-:-:S07]  /*0ef0*/  SEL R103, R6, R103, !P1 ;  /* 0x0000006706677207 */ /* 0x000fce0004800000 */
.L_x_8:
[----:B------:R-:W-:-:S08]  /*0f00*/  NOP ;  /* 0x0000000000007918 */ /* 0x000fd00000000000 */
[----:B------:R-:W0:Y:S02]  /*0f10*/  USETMAXREG.TRY_ALLOC.CTAPOOL UP0, 0xe8 ;  /* 0x000000e8000079c8 */ /* 0x000e240008000600 */
[----:B0-----:R-:W-:-:S13]  /*0f20*/  PLOP3.LUT P0, PT, PT, PT, UP0, 0x80, 0x0 ;  /* 0x000000000000781c */ /* 0x001fda0003f0f008 */
[----:B------:R-:W-:Y:S05]  /*0f30*/  @!P0 BRA `(.L_x_8) ;  /* 0xfffffffc00f08947 */ /* 0x000fea000383ffff */
[----:B------:R-:W-:Y:S01]  /*0f40*/  ULDC.64 UR4, c[0x0][0x598] ;  /* 0x0001660000047ab9 */ /* 0x000fe20000000a00 */
[----:B------:R-:W-:Y:S01]  /*0f50*/  ULDC.64 UR36, c[0x0][0x208] ;  /* 0x0000820000247ab9 */ /* 0x000fe20000000a00 */
[----:B------:R-:W-:-:S04]  /*0f60*/  ISETP.NE.U32.AND P0, PT, RZ, UR4, PT ;  /* 0x00000004ff007c0c */ /* 0x000fc8000bf05070 */
[----:B------:R-:W-:-:S13]  /*0f70*/  ISETP.NE.AND.EX P0, PT, RZ, UR5, PT, P0 ;  /* 0x00000005ff007c0c */ /* 0x000fda000bf05300 */
[----:B------:R-:W-:Y:S05]  /*0f80*/  @!P0 BRA `(.L_x_11) ;  /* 0x00000000001c8947 */ /* 0x000fea0003800000 */
[----:B------:R-:W0:Y:S02]  /*0f90*/  LDC.64 R4, c[0x0][0x598] ;  /* 0x00016600ff047b82 */ /* 0x000e240000000a00 */
[----:B0-----:R-:W2:Y:S02]  /*0fa0*/  LDG.E.64 R4, desc[UR36][R4.64] ;  /* 0x0000002404047981 */ /* 0x001ea4000c1e1b00 */
[----:B--2---:R-:W-:-:S04]  /*0fb0*/  ISETP.NE.U32.AND P0, PT, R4, RZ, PT ;  /* 0x000000ff0400720c */ /* 0x004fc80003f05070 */
[----:B------:R-:W-:-:S13]  /*0fc0*/  ISETP.NE.AND.EX P0, PT, R5, RZ, PT, P0 ;  /* 0x000000ff0500720c */ /* 0x000fda0003f05300 */
[----:B------:R-:W-:Y:S05]  /*0fd0*/  @!P0 BRA `(.L_x_11) ;  /* 0x0000000000088947 */ /* 0x000fea0003800000 */
[----:B------:R0:W5:Y:S01]  /*0fe0*/  LD.E R23, desc[UR36][R4.64] ;  /* 0x0000002404177980 */ /* 0x000162000c101900 */
[----:B------:R-:W-:Y:S05]  /*0ff0*/  BRA `(.L_x_12) ;  /* 0x0000000000247947 */ /* 0x000fea0003800000 */
.L_x_11:
[----:B------:R-:W-:Y:S02]  /*1000*/  ULDC.64 UR4, c[0x0][0x588] ;  /* 0x0001620000047ab9 */ /* 0x000fe40000000a00 */
[----:B------:R-:W-:-:S04]  /*1010*/  ISETP.NE.U32.AND P0, PT, RZ, UR4, PT ;  /* 0x00000004ff007c0c */ /* 0x000fc8000bf05070 */
[----:B------:R-:W-:-:S13]  /*1020*/  ISETP.NE.AND.EX P0, PT, RZ, UR5, PT, P0 ;  /* 0x00000005ff007c0c */ /* 0x000fda000bf05300 */
[----:B------:R-:W-:Y:S05]  /*1030*/  @!P0 BRA `(.L_x_13) ;  /* 0x00000000000c8947 */ /* 0x000fea0003800000 */
[----:B------:R-:W0:Y:S02]  /*1040*/  LDC.64 R4, c[0x0][0x588] ;  /* 0x00016200ff047b82 */ /* 0x000e240000000a00 */
[----:B0-----:R1:W5:Y:S01]  /*1050*/  LDG.E R23, desc[UR36][R4.64] ;  /* 0x0000002404177981 */ /* 0x001362000c1e1900 */
[----:B------:R-:W-:Y:S05]  /*1060*/  BRA `(.L_x_12) ;  /* 0x0000000000087947 */ /* 0x000fea0003800000 */
.L_x_13:
[----:B------:R-:W-:Y:S02]  /*1070*/  ULDC UR4, c[0x0][0x580] ;  /* 0x0001600000047ab9 */ /* 0x000fe40000000800 */
[----:B------:R-:W-:-:S07]  /*1080*/  IMAD.U32 R23, RZ, RZ, UR4 ;  /* 0x00000004ff177e24 */ /* 0x000fce000f8e00ff */
.L_x_12:
[----:B------:R-:W-:Y:S02]  /*1090*/  ULDC.64 UR4, c[0x0][0x5a0] ;  /* 0x0001680000047ab9 */ /* 0x000fe40000000a00 */
[----:B------:R-:W-:-:S04]  /*10a0*/  ISETP.NE.U32.AND P0, PT, RZ, UR4, PT ;  /* 0x00000004ff007c0c */ /* 0x000fc8000bf05070 */
[----:B------:R-:W-:-:S13]  /*10b0*/  ISETP.NE.AND.EX P0, PT, RZ, UR5, PT, P0 ;  /* 0x00000005ff007c0c */ /* 0x000fda000bf05300 */
[----:B------:R-:W-:Y:S05]  /*10c0*/  @!P0 BRA `(.L_x_14) ;  /* 0x00000000001c8947 */ /* 0x000fea0003800000 */
[----:B01----:R-:W0:Y:S02]  /*10d0*/  LDC.64 R4, c[0x0][0x5a0] ;  /* 0x00016800ff047b82 */ /* 0x003e240000000a00 */
[----:B0-----:R-:W2:Y:S02]  /*10e0*/  LDG.E.64 R4, desc[UR36][R4.64] ;  /* 0x0000002404047981 */ /* 0x001ea4000c1e1b00 */
[----:B--2---:R-:W-:-:S04]  /*10f0*/  ISETP.NE.U32.AND P0, PT, R4, RZ, PT ;  /* 0x000000ff0400720c */ /* 0x004fc80003f05070 */
[----:B------:R-:W-:-:S13]  /*1100*/  ISETP.NE.AND.EX P0, PT, R5, RZ, PT, P0 ;  /* 0x000000ff0500720c */ /* 0x000fda0003f05300 */
[----:B------:R-:W-:Y:S05]  /*1110*/  @!P0 BRA `(.L_x_14) ;  /* 0x0000000000088947 */ /* 0x000fea0003800000 */
[----:B------:R0:W5:Y:S01]  /*1120*/  LD.E R90, desc[UR36][R4.64] ;  /* 0x00000024045a7980 */ /* 0x000162000c101900 */
[----:B------:R-:W-:Y:S05]  /*1130*/  BRA `(.L_x_15) ;  /* 0x0000000000247947 */ /* 0x000fea0003800000 */
.L_x_14:
[----:B------:R-:W-:Y:S02]  /*1140*/  ULDC.64 UR4, c[0x0][0x590] ;  /* 0x0001640000047ab9 */ /* 0x000fe40000000a00 */
[----:B------:R-:W-:-:S04]  /*1150*/  ISETP.NE.U32.AND P0, PT, RZ, UR4, PT ;  /* 0x00000004ff007c0c */ /* 0x000fc8000bf05070 */
[----:B------:R-:W-:-:S13]  /*1160*/  ISETP.NE.AND.EX P0, PT, RZ, UR5, PT, P0 ;  /* 0x00000005ff007c0c */ /* 0x000fda000bf05300 */
[----:B------:R-:W-:Y:S05]  /*1170*/  @!P0 BRA `(.L_x_16) ;  /* 0x00000000000c8947 */ /* 0x000fea0003800000 */
[----:B------:R-:W2:Y:S02]  /*1180*/  LDC.64 R90, c[0x0][0x590] ;  /* 0x00016400ff5a7b82 */ /* 0x000ea40000000a00 */
[----:B--2---:R2:W5:Y:S01]  /*1190*/  LDG.E R90, desc[UR36][R90.64] ;  /* 0x000000245a5a7981 */ /* 0x004562000c1e1900 */
[----:B------:R-:W-:Y:S05]  /*11a0*/  BRA `(.L_x_15) ;  /* 0x0000000000087947 */ /* 0x000fea0003800000 */
.L_x_16:
[----:B------:R-:W-:Y:S02]  /*11b0*/  ULDC UR4, c[0x0][0x584] ;  /* 0x0001610000047ab9 */ /* 0x000fe40000000800 */
[----:B------:R-:W-:-:S07]  /*11c0*/  IMAD.U32 R90, RZ, RZ, UR4 ;  /* 0x00000004ff5a7e24 */ /* 0x000fce000f8e00ff */
.L_x_15:
[----:B------:R-:W-:-:S13]  /*11d0*/  LOP3.LUT P0, RZ, R3, 0xff, RZ, 0xc0, !PT ;  /* 0x000000ff03ff7812 */ /* 0x000fda000780c0ff */
[----:B------:R-:W-:Y:S05]  /*11e0*/  @!P0 EXIT ;  /* 0x000000000000894d */ /* 0x000fea0003800000 */
[----:B------:R-:W3:Y:S01]  /*11f0*/  LDC R93, c[0x0][0x658] ;  /* 0x00019600ff5d7b82 */ /* 0x000ee20000000800 */
[----:B------:R-:W-:Y:S01]  /*1200*/  LOP3.LUT R7, R7, 0x1, RZ, 0xc0, !PT ;  /* 0x0000000107077812 */ /* 0x000fe200078ec0ff */
[----:B------:R-:W-:Y:S01]  /*1210*/  ULDC.64 UR6, c[0x0][0x288] ;  /* 0x0000a20000067ab9 */ /* 0x000fe20000000a00 */
[----:B------:R-:W-:Y:S01]  /*1220*/  SHF.R.U32.HI R3, RZ, 0x2, R95 ;  /* 0x00000002ff037819 */ /* 0x000fe2000001165f */
[----:B------:R-:W-:Y:S01]  /*1230*/  UIADD3 UR4, UR7, 0x7f, URZ ;  /* 0x0000007f07047890 */ /* 0x000fe2000fffe03f */
[----:B------:R-:W-:Y:S01]  /*1240*/  SHF.R.U32.HI R0, RZ, 0x1, R0 ;  /* 0x00000001ff007819 */ /* 0x000fe20000011600 */
[----:B------:R-:W-:Y:S01]  /*1250*/  IMAD.SHL.U32 R88, R7, 0x40, RZ ;  /* 0x0000004007587824 */ /* 0x000fe200078e00ff */
[----:B------:R-:W-:Y:S01]  /*1260*/  LOP3.LUT R3, R3, 0x7, RZ, 0xc0, !PT ;  /* 0x0000000703037812 */ /* 0x000fe200078ec0ff */
[----:B------:R-:W4:Y:S01]  /*1270*/  LDC.64 R8, c[0x0][0x5c8] ;  /* 0x00017200ff087b82 */ /* 0x000f220000000a00 */
[----:B------:R-:W-:Y:S01]  /*1280*/  USHF.R.S32.HI UR5, URZ, 0x1f, UR4 ;  /* 0x0000001f3f057899 */ /* 0x000fe20008011404 */
[----:B------:R-:W-:Y:S01]  /*1290*/  LOP3.LUT R0, R0, 0x30, RZ, 0xc0, !PT ;  /* 0x0000003000007812 */ /* 0x000fe200078ec0ff */
[----:B------:R-:W-:Y:S01]  /*12a0*/  IMAD.MOV.U32 R6, RZ, RZ, 0x1 ;  /* 0x00000001ff067424 */ /* 0x000fe200078e00ff */
[--C-:B------:R-:W-:Y:S01]  /*12b0*/  LOP3.LUT R88, R88, 0x40, R3.reuse, 0xe2, !PT ;  /* 0x0000004058587812 */ /* 0x100fe200078ee203 */
[----:B------:R-:W-:Y:S01]  /*12c0*/  ULEA.HI UR5, UR5, UR4, URZ, 0x7 ;  /* 0x0000000405057291 */ /* 0x000fe2000f8f383f */
[-C--:B01----:R-:W-:Y:S01]  /*12d0*/  IADD3 R4, RZ, -R0.reuse, -R3 ;  /* 0x80000000ff047210 */ /* 0x083fe20007ffe803 */
[----:B------:R-:W-:Y:S01]  /*12e0*/  IMAD.U32 R5, RZ, RZ, UR6 ;  /* 0x00000006ff057e24 */ /* 0x000fe2000f8e00ff */
[----:B------:R-:W0:Y:S01]  /*12f0*/  LDC R97, c[0x0][0x600] ;  /* 0x00018000ff617b82 */ /* 0x000e220000000800 */
[----:B------:R-:W-:Y:S01]  /*1300*/  LOP3.LUT R88, R88, R0, RZ, 0xfc, !PT ;  /* 0x0000000058587212 */ /* 0x000fe200078efcff */
[----:B------:R-:W-:Y:S01]  /*1310*/  IMAD.MOV.U32 R0, RZ, RZ, -0x1 ;  /* 0xffffffffff007424 */ /* 0x000fe200078e00ff */
[----:B------:R-:W-:Y:S01]  /*1320*/  USHF.R.S32.HI UR43, URZ, 0x7, UR5 ;  /* 0x000000073f2b7899 */ /* 0x000fe20008011405 */
[----:B------:R-:W-:Y:S01]  /*1330*/  LOP3.LUT R94, R95, 0x3, RZ, 0xc0, !PT ;  /* 0x000000035f5e7812 */ /* 0x000fe200078ec0ff */
[----:B------:R-:W-:Y:S01]  /*1340*/  IMAD R4, R7, -0x40, R4 ;  /* 0xffffffc007047824 */ /* 0x000fe200078e0204 */
[C---:B------:R-:W-:Y:S01]  /*1350*/  LOP3.LUT R96, R95.reuse, 0x80, RZ, 0xc0, !PT ;  /* 0x000000805f607812 */ /* 0x040fe200078ec0ff */
[----:B------:R-:W-:Y:S01]  /*1360*/  UISETP.LT.AND UP0, UPT, UR43, 0x1, UPT ;  /* 0x000000012b00788c */ /* 0x000fe2000bf01270 */
[-C--:B---3--:R-:W-:Y:S01]  /*1370*/  SHF.L.U32 R0, R0, R93.reuse, RZ ;  /* 0x0000005d00007219 */ /* 0x088fe200000006ff */
[----:B------:R-:W-:Y:S01]  /*1380*/  ULDC UR4, c[0x0][0x284] ;  /* 0x0000a10000047ab9 */ /* 0x000fe20000000800 */
[----:B------:R-:W-:Y:S01]  /*1390*/  IMAD R94, R94, -0x2, R5 ;  /* 0xfffffffe5e5e7824 */ /* 0x000fe200078e0205 */
[----:B------:R-:W-:Y:S01]  /*13a0*/  USEL UR44, UR43, 0x1, UP0 ;  /* 0x000000012b2c7887 */ /* 0x000fe20008000000 */
[----:B------:R-:W-:Y:S01]  /*13b0*/  SHF.L.U32 R93, R6, R93, RZ ;  /* 0x0000005d065d7219 */ /* 0x000fe200000006ff */
[----:B------:R-:W-:Y:S01]  /*13c0*/  IMAD.SHL.U32 R95, R95, 0x2, RZ ;  /* 0x000000025f5f7824 */ /* 0x000fe200078e00ff */
[----:B------:R-:W-:Y:S01]  /*13d0*/  LOP3.LUT R102, R18, 0x1, RZ, 0xfc, !PT ;  /* 0x0000000112667812 */ /* 0x000fe200078efcff */
[----:B------:R-:W-:Y:S01]  /*13e0*/  VIADD R99, R4, UR4 ;  /* 0x0000000404637c36 */ /* 0x000fe20008000000 */
[C---:B----4-:R-:W-:Y:S01]  /*13f0*/  SHF.L.U64.HI R92, R8.reuse, 0x3, R9 ;  /* 0x00000003085c7819 */ /* 0x050fe20000010209 */
[----:B--2---:R-:W-:Y:S01]  /*1400*/  IMAD.SHL.U32 R91, R8, 0x8, RZ ;  /* 0x00000008085b7824 */ /* 0x004fe200078e00ff */
[----:B------:R-:W-:Y:S01]  /*1410*/  SHF.R.U32.HI R96, RZ, 0x7, R96 ;  /* 0x00000007ff607819 */ /* 0x000fe20000011660 */
[----:B------:R-:W-:Y:S01]  /*1420*/  IMAD.MOV.U32 R89, RZ, RZ, RZ ;  /* 0x000000ffff597224 */ /* 0x000fe200078e00ff */
[----:B------:R-:W-:Y:S01]  /*1430*/  LOP3.LUT R98, RZ, R0, RZ, 0x33, !PT ;  /* 0x00000000ff627212 */ /* 0x000fe200078e33ff */
[----:B------:R-:W-:Y:S01]  /*1440*/  UIADD3 UR44, UR43, -UR44, URZ ;  /* 0x8000002c2b2c7290 */ /* 0x000fe2000fffe03f */
[----:B------:R-:W-:Y:S01]  /*1450*/  UMOV UR40, URZ ;  /* 0x0000003f00287c82 */ /* 0x000fe20008000000 */
[----:B0-----:R-:W-:Y:S01]  /*1460*/  VIADD R97, R97, 0xffffffff ;  /* 0xffffffff61617836 */ /* 0x001fe20000000000 */
[----:B------:R-:W-:-:S09]  /*1470*/  UMOV UR42, URZ ;  /* 0x0000003f002a7c82 */ /* 0x000fd20008000000 */
.L_x_162:
[----:B0-----:R-:W0:Y:S01]  /*1480*/  SHFL.IDX PT, R0, R96, RZ, 0x1f ;  /* 0x00001fff60007589 */ /* 0x001e2200000e0000 */
[----:B-1----:R-:W1:Y:S01]  /*1490*/  S2UR UR7, SR_CgaCtaId ;  /* 0x00000000000779c3 */ /* 0x002e620000008800 */
[----:B------:R-:W-:Y:S01]  /*14a0*/  UMOV UR6, 0x400 ;  /* 0x0000040000067882 */ /* 0x000fe20000000000 */
[----:B0-----:R-:W-:Y:S01]  /*14b0*/  R2UR UR4, R0 ;  /* 0x00000000000472ca */ /* 0x001fe200000e0000 */
[----:B-1----:R-:W-:-:S12]  /*14c0*/  ULEA UR6, UR7, UR6, 0x18 ;  /* 0x0000000607067291 */ /* 0x002fd8000f8ec03f */
[----:B------:R-:W-:-:S04]  /*14d0*/  ULEA.HI UR5, UR4, UR4, URZ, 0x1 ;  /* 0x0000000404057291 */ /* 0x000fc8000f8f083f */
[----:B------:R-:W-:-:S04]  /*14e0*/  ULOP3.LUT UR5, UR5, 0x7fffe, URZ, 0xc0, !UPT ;  /* 0x0007fffe05057892 */ /* 0x000fc8000f8ec03f */
[----:B------:R-:W-:-:S03]  /*14f0*/  UIADD3 UR5, UR4, -UR5, URZ ;  /* 0x8000000504057290 */ /* 0x000fc6000fffe03f */
[----:B------:R-:W-:Y:S01]  /*1500*/  ULDC UR4, c[0x0][0x28c] ;  /* 0x0000a30000047ab9 */ /* 0x000fe20000000800 */
[----:B------:R-:W-:Y:S01]  /*1510*/  ULEA UR5, UR5, UR6, 0xd ;  /* 0x0000000605057291 */ /* 0x000fe2000f8e683f */
[----:B------:R-:W-:-:S03]  /*1520*/  ISETP.LT.AND P0, PT, RZ, UR4, PT ;  /* 0x00000004ff007c0c */ /* 0x000fc6000bf01270 */
[----:B------:R-:W-:-:S04]  /*1530*/  UIADD3 UR5, UR5, 0x100, URZ ;  /* 0x0000010005057890 */ /* 0x000fc8000fffe03f */
[----:B------:R-:W-:-:S04]  /*1540*/  USHF.R.U32.HI UR5, URZ, 0x4, UR5 ;  /* 0x000000043f057899 */ /* 0x000fc80008011605 */
[----:B------:R-:W-:-:S04]  /*1550*/  ULOP3.LUT UR5, UR5, 0x3fff, URZ, 0xc0, !UPT ;  /* 0x00003fff05057892 */ /* 0x000fc8000f8ec03f */
[----:B------:R-:W-:Y:S01]  /*1560*/  ULOP3.LUT UR45, UR5, 0x10000, URZ, 0xfc, !UPT ;  /* 0x00010000052d7892 */ /* 0x000fe2000f8efc3f */
[----:B--2345:R-:W-:Y:S11]  /*1570*/  @P0 BRA `(.L_x_17) ;  /* 0x0000000000400947 */ /* 0x03cff60003800000 */
[----:B------:R-:W-:Y:S01]  /*1580*/  MOV R0, 0x0 ;  /* 0x0000000000007802 */ /* 0x000fe20000000f00 */
[----:B------:R-:W-:Y:S01]  /*1590*/  ULDC.64 UR4, c[0x4][0x68] ;  /* 0x01001a0000047ab9 */ /* 0x000fe20000000a00 */
[----:B------:R-:W-:Y:S01]  /*15a0*/  ULDC.64 UR6, c[0x4][0x8] ;  /* 0x0100020000067ab9 */ /* 0x000fe20000000a00 */
[----:B------:R-:W-:Y:S01]  /*15b0*/  IMAD.U32 R4, RZ, RZ, UR4 ;  /* 0x00000004ff047e24 */ /* 0x000fe2000f8e00ff */
[----:B------:R0:W1:Y:S01]  /*15c0*/  LDC.64 R14, c[0x4][R0] ;  /* 0x01000000000e7b82 */ /* 0x0000620000000a00 */
[----:B------:R-:W-:Y:S01]  /*15d0*/  IMAD.U32 R5, RZ, RZ, UR5 ;  /* 0x00000005ff057e24 */ /* 0x000fe2000f8e00ff */
[----:B------:R-:W-:Y:S01]  /*15e0*/  ULDC.64 UR4, c[0x4][0x70] ;  /* 0x01001c0000047ab9 */ /* 0x000fe20000000a00 */
[----:B------:R-:W-:Y:S02]  /*15f0*/  IMAD.U32 R10, RZ, RZ, UR6 ;  /* 0x00000006ff0a7e24 */ /* 0x000fe4000f8e00ff */
[----:B------:R-:W-:Y:S02]  /*1600*/  IMAD.U32 R6, RZ, RZ, UR4 ;  /* 0x00000004ff067e24 */ /* 0x000fe4000f8e00ff */
[----:B------:R-:W-:-:S02]  /*1610*/  IMAD.U32 R7, RZ, RZ, UR5 ;  /* 0x00000005ff077e24 */ /* 0x000fc4000f8e00ff */
[----:B------:R-:W-:Y:S02]  /*1620*/  IMAD.U32 R11, RZ, RZ, UR7 ;  /* 0x00000007ff0b7e24 */ /* 0x000fe4000f8e00ff */
[----:B------:R-:W-:Y:S02]  /*1630*/  IMAD.MOV.U32 R8, RZ, RZ, 0x1e1 ;  /* 0x000001e1ff087424 */ /* 0x000fe400078e00ff */
[----:B------:R-:W-:Y:S02]  /*1640*/  IMAD.MOV.U32 R12, RZ, RZ, 0x1 ;  /* 0x00000001ff0c7424 */ /* 0x000fe400078e00ff */
[----:B0-----:R-:W-:-:S07]  /*1650*/  IMAD.MOV.U32 R13, RZ, RZ, RZ ;  /* 0x000000ffff0d7224 */ /* 0x001fce00078e00ff */
[----:B------:R-:W-:-:S07]  /*1660*/  LEPC R20, `(.L_x_17) ;  /* 0x000000001014794e */ /* 0x000fce0000000000 */
[----:B-1---5:R-:W-:Y:S05]  /*1670*/  CALL.ABS.NOINC R14 ;  /* 0x000000000e007343 */ /* 0x022fea0003c00000 */
.L_x_17:
[----:B------:R-:W-:-:S13]  /*1680*/  ISETP.NE.AND P0, PT, R102, 0x3, PT ;  /* 0x000000036600780c */ /* 0x000fda0003f05270 */
[----:B------:R-:W-:Y:S05]  /*1690*/  @!P0 BRA `(.L_x_18) ;  /* 0x0000000000048947 */ /* 0x000fea0003800000 */
[----:B------:R-:W-:Y:S01]  /*16a0*/  BPT.TRAP 0x1 ;  /* 0x000000040000795c */ /* 0x000fe20000300000 */
.L_x_18:
[----:B------:R-:W0:Y:S01]  /*16b0*/  S2UR UR5, SR_CgaCtaId ;  /* 0x00000000000579c3 */ /* 0x000e220000008800 */
[----:B------:R-:W-:Y:S01]  /*16c0*/  UMOV UR4, 0x400 ;  /* 0x0000040000047882 */ /* 0x000fe20000000000 */
[----:B------:R-:W-:Y:S02]  /*16d0*/  IMAD.U32 R0, RZ, RZ, UR40 ;  /* 0x00000028ff007e24 */ /* 0x000fe4000f8e00ff */
[----:B------:R-:W-:-:S03]  /*16e0*/  IMAD.U32 R3, RZ, RZ, UR42 ;  /* 0x0000002aff037e24 */ /* 0x000fc6000f8e00ff */
[----:B------:R-:W-:Y:S01]  /*16f0*/  SHF.L.U32 R0, R0, 0x1f, RZ ;  /* 0x0000001f00007819 */ /* 0x000fe200000006ff */
[----:B0-----:R-:W-:-:S06]  /*1700*/  ULEA UR4, UR5, UR4, 0x18 ;  /* 0x0000000405047291 */ /* 0x001fcc000f8ec03f */
[----:B------:R-:W-:-:S04]  /*1710*/  IMAD.U32 R6, RZ, RZ, UR4 ;  /* 0x00000004ff067e24 */ /* 0x000fc8000f8e00ff */
[----:B------:R-:W-:-:S04]  /*1720*/  IMAD R3, R3, 0x8, R6 ;  /* 0x0000000803037824 */ /* 0x000fc800078e0206 */
[----:B------:R0:W1:Y:S01]  /*1730*/  SYNCS.PHASECHK.TRANS64.TRYWAIT P1, [R3+URZ], R0 ;  /* 0x00000000030075a7 */ /* 0x000062000802017f */
[----:B------:R-:W-:Y:S05]  /*1740*/  @!P0 BRA `(.L_x_19) ;  /* 0x0000000000048947 */ /* 0x000fea0003800000 */
[----:B------:R-:W-:Y:S01]  /*1750*/  BPT.TRAP 0x1 ;  /* 0x000000040000795c */ /* 0x000fe20000300000 */
.L_x_19:
[----:B------:R-:W-:-:S05]  /*1760*/  IMAD.U32 R4, RZ, RZ, UR44 ;  /* 0x0000002cff047e24 */ /* 0x000fca000f8e00ff */
[----:B------:R-:W-:Y:S01]  /*1770*/  ISETP.GE.AND P2, PT, R4, 0x1, PT ;  /* 0x000000010400780c */ /* 0x000fe20003f46270 */
[----:B-1----:R-:W-:-:S12]  /*1780*/  @P1 BRA `(.L_x_20) ;  /* 0x0000000000081947 */ /* 0x002fd80003800000 */
[----:B------:R-:W1:Y:S02]  /*1790*/  SYNCS.PHASECHK.TRANS64.TRYWAIT P1, [R3+URZ], R0 ;  /* 0x00000000030075a7 */ /* 0x000e64000802017f */
[----:B-1----:R-:W-:Y:S05]  /*17a0*/  @!P1 BRA `(.L_x_21) ;  /* 0x0000006800b49947 */ /* 0x002fea0003800000 */
.L_x_20:
[----:B------:R-:W-:Y:S05]  /*17b0*/  WARPSYNC.ALL ;  /* 0x0000000000007948 */ /* 0x000fea0003800000 */
[----:B------:R-:W-:Y:S01]  /*17c0*/  R2UR UR4, R6 ;  /* 0x00000000060472ca */ /* 0x000fe200000e0000 */
[----:B------:R-:W-:Y:S01]  /*17d0*/  ULEA UR5, UR42, UR45, 0xb ;  /* 0x0000002d2a057291 */ /* 0x000fe2000f8e583f */
[----:B------:R-:W-:Y:S01]  /*17e0*/  WARPGROUP.ARRIVE ;  /* 0x00000000000079c5 */ /* 0x000fe20000000000 */
[----:B------:R-:W-:Y:S01]  /*17f0*/  UMOV UR9, 0x40000040 ;  /* 0x4000004000097882 */ /* 0x000fe20000000000 */
[----:B------:R-:W-:-:S04]  /*1800*/  UMOV UR11, 0x40000040 ;  /* 0x40000040000b7882 */ /* 0x000fc80000000000 */
[----:B------:R-:W-:-:S05]  /*1810*/  UMOV UR8, UR5 ;  /* 0x0000000500087c82 */ /* 0x000fca0008000000 */
[----:B------:R-:W-:-:S04]  /*1820*/  UIADD3 UR4, UR4, 0x18100, URZ ;  /* 0x0001810004047890 */ /* 0x000fc8000fffe03f */
[----:B------:R-:W-:-:S04]  /*1830*/  USHF.R.U32.HI UR4, URZ, 0x4, UR4 ;  /* 0x000000043f047899 */ /* 0x000fc80008011604 */
[----:B------:R-:W-:-:S04]  /*1840*/  ULOP3.LUT UR4, UR4, 0x3fff, URZ, 0xc0, !UPT ;  /* 0x00003fff04047892 */ /* 0x000fc8000f8ec03f */
[----:B------:R-:W-:-:S04]  /*1850*/  ULOP3.LUT UR4, UR4, 0x10000, URZ, 0xfc, !UPT ;  /* 0x0001000004047892 */ /* 0x000fc8000f8efc3f */
[----:B------:R-:W-:-:S07]  /*1860*/  ULEA UR6, UR42, UR4, 0xb ;  /* 0x000000042a067291 */ /* 0x000fce000f8e583f */
[----:B------:R-:W-:Y:S02]  /*1870*/  UMOV UR10, UR6 ;  /* 0x00000006000a7c82 */ /* 0x000fe40008000000 */
[----:B------:R-:W-:Y:S01]  /*1880*/  HGMMA.64x128x16.F32 R24, gdesc[UR8], RZ, !UPT, gsb0 ;  /* 0x01e00000081879f0 */ /* 0x000fe2000c0008ff */
[----:B------:R-:W-:Y:S02]  /*1890*/  UIADD3 UR8, UR5, 0x2, URZ ;  /* 0x0000000205087890 */ /* 0x000fe4000fffe03f */
[----:B------:R-:W-:Y:S01]  /*18a0*/  UIADD3 UR10, UR6, 0x2, URZ ;  /* 0x00000002060a7890 */ /* 0x000fe2000fffe03f */
[----:B------:R-:W-:Y:S01]  /*18b0*/  UMOV UR9, 0x40000040 ;  /* 0x4000004000097882 */ /* 0x000fe20000000000 */
[----:B------:R-:W-:Y:S01]  /*18c0*/  UMOV UR11, 0x40000040 ;  /* 0x40000040000b7882 */ /* 0x000fe20000000000 */
[----:B------:R-:W-:Y:S02]  /*18d0*/  WARPGROUP.DEPBAR.LE gsb0, 0x0 ;  /* 0x00008000000079c5 */ /* 0x000fe40000010000 */
[----:B------:R-:W-:-:S06]  /*18e0*/  WARPGROUP.ARRIVE ;  /* 0x00000000000079c5 */ /* 0x000fcc0000000000 */
[----:B------:R-:W-:Y:S01]  /*18f0*/  HGMMA.64x128x16.F32 R24, gdesc[UR8], R24, gsb0 ;  /* 0x01e00000081879f0 */ /* 0x000fe20008000818 */
        /* <DEDUP_REMOVED lines=41> */
[----:B------:R-:W-:Y:S03]  /*1b90*/  HGMMA.64x128x16.F32 R24, gdesc[UR8], R24, gsb0 ;  /* 0x01e00000081879f0 */ /* 0x000fe60008000818 */
[----:B------:R-:W-:Y:S02]  /*1ba0*/  WARPGROUP.DEPBAR.LE gsb0, 0x0 ;  /* 0x00008000000079c5 */ /* 0x000fe40000010000 */
[----:B------:R-:W-:Y:S05]  /*1bb0*/  @!P2 BRA `(.L_x_22) ;  /* 0x000000040098a947 */ /* 0x000fea0003800000 */
[----:B------:R-:W-:Y:S01]  /*1bc0*/  UIADD3 UR5, UR42, 0x1, URZ ;  /* 0x000000012a057890 */ /* 0x000fe2000fffe03f */
[----:B01----:R-:W-:Y:S02]  /*1bd0*/  IMAD.U32 R0, RZ, RZ, UR44 ;  /* 0x0000002cff007e24 */ /* 0x003fe4000f8e00ff */
[----:B------:R-:W-:Y:S01]  /*1be0*/  IMAD.U32 R3, RZ, RZ, UR42 ;  /* 0x0000002aff037e24 */ /* 0x000fe2000f8e00ff */
[----:B------:R-:W-:-:S04]  /*1bf0*/  UISETP.NE.AND UP0, UPT, UR5, 0x3, UPT ;  /* 0x000000030500788c */ /* 0x000fc8000bf05270 */
[----:B------:R-:W-:Y:S02]  /*1c00*/  USEL UR6, URZ, 0x1, UP0 ;  /* 0x000000013f067887 */ /* 0x000fe40008000000 */
[----:B------:R-:W-:Y:S02]  /*1c10*/  USEL UR5, UR5, URZ, UP0 ;  /* 0x0000003f05057287 */ /* 0x000fe40008000000 */
[----:B------:R-:W-:-:S06]  /*1c20*/  ULOP3.LUT UR6, UR40, UR6, URZ, 0x3c, !UPT ;  /* 0x0000000628067292 */ /* 0x000fcc000f8e3c3f */
[----:B------:R-:W-:-:S07]  /*1c30*/  IMAD.U32 R7, RZ, RZ, UR6 ;  /* 0x00000006ff077e24 */ /* 0x000fce000f8e00ff */
.L_x_29:
[----:B------:R-:W-:Y:S05]  /*1c40*/  @!P0 BRA `(.L_x_23) ;  /* 0x0000000000048947 */ /* 0x000fea0003800000 */
[----:B------:R-:W-:Y:S01]  /*1c50*/  BPT.TRAP 0x1 ;  /* 0x000000040000795c */ /* 0x000fe20000300000 */
.L_x_23:
[----:B------:R-:W0:Y:S01]  /*1c60*/  S2UR UR7, SR_CgaCtaId ;  /* 0x00000000000779c3 */ /* 0x000e220000008800 */
[----:B------:R-:W-:Y:S01]  /*1c70*/  UMOV UR6, 0x400 ;  /* 0x0000040000067882 */ /* 0x000fe20000000000 */
[----:B------:R-:W-:Y:S01]  /*1c80*/  IMAD.U32 R5, RZ, RZ, UR5 ;  /* 0x00000005ff057e24 */ /* 0x000fe2000f8e00ff */
[----:B------:R-:W-:Y:S01]  /*1c90*/  SHF.L.U32 R4, R7, 0x1f, RZ ;  /* 0x0000001f07047819 */ /* 0x000fe200000006ff */
[----:B0-----:R-:W-:-:S06]  /*1ca0*/  ULEA UR6, UR7, UR6, 0x18 ;  /* 0x0000000607067291 */ /* 0x001fcc000f8ec03f */
[----:B------:R-:W-:-:S04]  /*1cb0*/  IMAD.U32 R6, RZ, RZ, UR6 ;  /* 0x00000006ff067e24 */ /* 0x000fc8000f8e00ff */
[----:B------:R-:W-:-:S04]  /*1cc0*/  IMAD R5, R5, 0x8, R6 ;  /* 0x0000000805057824 */ /* 0x000fc800078e0206 */
[----:B------:R0:W1:Y:S01]  /*1cd0*/  SYNCS.PHASECHK.TRANS64.TRYWAIT P1, [R5+URZ], R4 ;  /* 0x00000004050075a7 */ /* 0x000062000802017f */
[----:B------:R-:W-:Y:S05]  /*1ce0*/  @!P0 BRA `(.L_x_24) ;  /* 0x0000000000048947 */ /* 0x000fea0003800000 */
[----:B------:R-:W-:Y:S01]  /*1cf0*/  BPT.TRAP 0x1 ;  /* 0x000000040000795c */ /* 0x000fe20000300000 */
.L_x_24:
[----:B-1----:R-:W-:Y:S05]  /*1d00*/  @P1 BRA `(.L_x_25) ;  /* 0x0000000000081947 */ /* 0x002fea0003800000 */
[----:B------:R-:W1:Y:S02]  /*1d10*/  SYNCS.PHASECHK.TRANS64.TRYWAIT P1, [R5+URZ], R4 ;  /* 0x00000004050075a7 */ /* 0x000e64000802017f */
[----:B-1----:R-:W-:Y:S05]  /*1d20*/  @!P1 BRA `(.L_x_26) ;  /* 0x0000006400689947 */ /* 0x002fea0003800000 */
.L_x_25:
[----:B------:R-:W-:Y:S01]  /*1d30*/  ULEA UR6, UR5, UR45, 0xb ;  /* 0x0000002d05067291 */ /* 0x000fe2000f8e583f */
[----:B------:R-:W-:Y:S01]  /*1d40*/  WARPGROUP.ARRIVE ;  /* 0x00000000000079c5 */ /* 0x000fe20000000000 */
[----:B------:R-:W-:Y:S01]  /*1d50*/  ULEA UR7, UR5, UR4, 0xb ;  /* 0x0000000405077291 */ /* 0x000fe2000f8e583f */
[----:B------:R-:W-:Y:S01]  /*1d60*/  UMOV UR9, 0x40000040 ;  /* 0x4000004000097882 */ /* 0x000fe20000000000 */
[----:B------:R-:W-:-:S03]  /*1d70*/  UMOV UR11, 0x40000040 ;  /* 0x40000040000b7882 */ /* 0x000fc60000000000 */
[----:B------:R-:W-:Y:S02]  /*1d80*/  UMOV UR8, UR6 ;  /* 0x0000000600087c82 */ /* 0x000fe40008000000 */
[----:B------:R-:W-:Y:S02]  /*1d90*/  UMOV UR10, UR7 ;  /* 0x00000007000a7c82 */ /* 0x000fe40008000000 */
[----:B------:R-:W-:Y:S01]  /*1da0*/  HGMMA.64x128x16.F32 R24, gdesc[UR8], R24, gsb0 ;  /* 0x01e00000081879f0 */ /* 0x000fe20008000818 */
[----:B------:R-:W-:Y:S02]  /*1db0*/  UIADD3 UR8, UR6, 0x2, URZ ;  /* 0x0000000206087890 */ /* 0x000fe4000fffe03f */
[----:B------:R-:W-:Y:S01]  /*1dc0*/  UIADD3 UR10, UR7, 0x2, URZ ;  /* 0x00000002070a7890 */ /* 0x000fe2000fffe03f */
[----:B------:R-:W-:Y:S01]  /*1dd0*/  UMOV UR9, 0x40000040 ;  /* 0x4000004000097882 */ /* 0x000fe20000000000 */
[----:B------:R-:W-:Y:S01]  /*1de0*/  UMOV UR11, 0x40000040 ;  /* 0x40000040000b7882 */ /* 0x000fe20000000000 */
[----:B------:R-:W-:-:S02]  /*1df0*/  WARPGROUP.DEPBAR.LE gsb0, 0x0 ;  /* 0x00008000000079c5 */ /* 0x000fc40000010000 */
        /* <DEDUP_REMOVED lines=46> */
[----:B------:R-:W-:Y:S01]  /*20e0*/  BPT.TRAP 0x1 ;  /* 0x000000040000795c */ /* 0x000fe20000300000 */
.L_x_27:
[----:B------:R-:W-:-:S13]  /*20f0*/  ISETP.NE.AND P1, PT, R22, RZ, PT ;  /* 0x000000ff1600720c */ /* 0x000fda0003f25270 */
[----:B01----:R-:W-:-:S04]  /*2100*/  @P1 IMAD R4, R3, 0x8, R6 ;  /* 0x0000000803041824 */ /* 0x003fc800078e0206 */
[----:B------:R-:W-:-:S05]  /*2110*/  @P1 VIADD R4, R4, 0x18 ;  /* 0x0000001804041836 */ /* 0x000fca0000000000 */
[----:B------:R-:W-:-:S04]  /*2120*/  @P1 PRMT R4, R19, 0x654, R4 ;  /* 0x0000065413041816 */ /* 0x000fc80000000004 */
[----:B------:R0:W-:Y:S01]  /*2130*/  @P1 SYNCS.ARRIVE.TRANS64.RED.A1T0 RZ, [R4+URZ], RZ ;  /* 0x000000ff04ff19a7 */ /* 0x0001e2000810043f */
[----:B------:R-:W-:-:S13]  /*2140*/  ISETP.GT.U32.AND P1, PT, R18, 0x1, PT ;  /* 0x000000011200780c */ /* 0x000fda0003f24070 */
[----:B0-----:R-:W-:Y:S05]  /*2150*/  @P1 BRA `(.L_x_28) ;  /* 0x0000000000041947 */ /* 0x001fea0003800000 */
[----:B------:R-:W-:Y:S01]  /*2160*/  BPT.TRAP 0x1 ;  /* 0x000000040000795c */ /* 0x000fe20000300000 */
.L_x_28:
[----:B------:R-:W-:Y:S01]  /*2170*/  UIADD3 UR5, UR5, 0x1, URZ ;  /* 0x0000000105057890 */ /* 0x000fe2000fffe03f */
[C---:B------:R-:W-:Y:S01]  /*2180*/  ISETP.GT.AND P2, PT, R0.reuse, 0x1, PT ;  /* 0x000000010000780c */ /* 0x040fe20003f44270 */
[----:B------:R-:W-:Y:S02]  /*2190*/  VIADD R3, R3, 0x1 ;  /* 0x0000000103037836 */ /* 0x000fe40000000000 */
[----:B------:R-:W-:Y:S01]  /*21a0*/  UISETP.NE.AND UP0, UPT, UR5, 0x3, UPT ;  /* 0x000000030500788c */ /* 0x000fe2000bf05270 */
[----:B------:R-:W-:Y:S02]  /*21b0*/  VIADD R0, R0, 0xffffffff ;  /* 0xffffffff00007836 */ /* 0x000fe40000000000 */
[C---:B------:R-:W-:Y:S01]  /*21c0*/  ISETP.NE.AND P1, PT, R3.reuse, 0x3, PT ;  /* 0x000000030300780c */ /* 0x040fe20003f25270 */
[----:B------:R-:W-:Y:S02]  /*21d0*/  USEL UR6, URZ, 0x1, UP0 ;  /* 0x000000013f067887 */ /* 0x000fe40008000000 */
[----:B------:R-:W-:Y:S01]  /*21e0*/  USEL UR5, UR5, URZ, UP0 ;  /* 0x0000003f05057287 */ /* 0x000fe20008000000 */
[----:B------:R-:W-:-:S03]  /*21f0*/  SEL R3, R3, RZ, P1 ;  /* 0x000000ff03037207 */ /* 0x000fc60000800000 */
[----:B------:R-:W-:Y:S01]  /*2200*/  LOP3.LUT R7, R7, UR6, RZ, 0x3c, !PT ;  /* 0x0000000607077c12 */ /* 0x000fe2000f8e3cff */
[----:B------:R-:W-:Y:S07]  /*2210*/  @P2 BRA `(.L_x_29) ;  /* 0xfffffff800882947 */ /* 0x000fee000383ffff */
.L_x_22:
[----:B01----:R-:W0:Y:S02]  /*2220*/  LDC R0, c[0x0][0x28c] ;  /* 0x0000a300ff007b82 */ /* 0x003e240000000800 */
[----:B0-----:R-:W-:-:S13]  /*2230*/  ISETP.GE.AND P1, PT, R0, 0x1, PT ;  /* 0x000000010000780c */ /* 0x001fda0003f26270 */
[----:B------:R-:W-:Y:S05]  /*2240*/  @!P1 BRA `(.L_x_30) ;  /* 0x0000000000449947 */ /* 0x000fea0003800000 */
[----:B------:R-:W-:Y:S05]  /*2250*/  @!P0 BRA `(.L_x_31) ;  /* 0x0000000000048947 */ /* 0x000fea0003800000 */
[----:B------:R-:W-:Y:S01]  /*2260*/  BPT.TRAP 0x1 ;  /* 0x000000040000795c */ /* 0x000fe20000300000 */
.L_x_31:
[----:B------:R-:W-:-:S13]  /*2270*/  ISETP.NE.AND P0, PT, R22, RZ, PT ;  /* 0x000000ff1600720c */ /* 0x000fda0003f05270 */
[----:B------:R-:W-:-:S05]  /*2280*/  VOTEU.ANY UP0, P0 ;  /* 0x00000000003f7886 */ /* 0x000fca0000000100 */
[----:B------:R-:W-:-:S06]  /*2290*/  @UP0 UIADD3 UR4, UR44, UR42, URZ ;  /* 0x0000002a2c040290 */ /* 0x000fcc000fffe03f */
[----:B------:R-:W-:Y:S02]  /*22a0*/  IMAD.U32 R4, RZ, RZ, UR4 ;  /* 0x00000004ff047e24 */ /* 0x000fe4000f8e00ff */
[----:B------:R-:W-:Y:S02]  /*22b0*/  IMAD.U32 R3, RZ, RZ, UR4 ;  /* 0x00000004ff037e24 */ /* 0x000fe4000f8e00ff */
[----:B------:R-:W-:-:S05]  /*22c0*/  @P0 IMAD.WIDE.U32 R4, R4, -0x55555555, RZ ;  /* 0xaaaaaaab04040825 */ /* 0x000fca00078e00ff */
[----:B------:R-:W-:-:S05]  /*22d0*/  @P0 SHF.R.U32.HI R0, RZ, 0x1, R5 ;  /* 0x00000001ff000819 */ /* 0x000fca0000011605 */
[----:B------:R-:W-:-:S04]  /*22e0*/  @P0 IMAD R0, R0, -0x3, R3 ;  /* 0xfffffffd00000824 */ /* 0x000fc800078e0203 */
[----:B------:R-:W-:-:S04]  /*22f0*/  @P0 IMAD R0, R0, 0x8, R6 ;  /* 0x0000000800000824 */ /* 0x000fc800078e0206 */
[----:B------:R-:W-:-:S05]  /*2300*/  @P0 VIADD R0, R0, 0x18 ;  /* 0x0000001800000836 */ /* 0x000fca0000000000 */
[----:B------:R-:W-:-:S04]  /*2310*/  @P0 PRMT R0, R19, 0x654, R0 ;  /* 0x0000065413000816 */ /* 0x000fc80000000000 */
[----:B------:R0:W-:Y:S01]  /*2320*/  @P0 SYNCS.ARRIVE.TRANS64.RED.A1T0 RZ, [R0+URZ], RZ ;  /* 0x000000ff00ff09a7 */ /* 0x0001e2000810043f */
[----:B------:R-:W-:-:S13]  /*2330*/  ISETP.GT.U32.AND P0, PT, R18, 0x1, PT ;  /* 0x000000011200780c */ /* 0x000fda0003f04070 */
[----:B0-----:R-:W-:Y:S05]  /*2340*/  @P0 BRA `(.L_x_30) ;  /* 0x0000000000040947 */ /* 0x001fea0003800000 */
[----:B------:R-:W-:Y:S01]  /*2350*/  BPT.TRAP 0x1 ;  /* 0x000000040000795c */ /* 0x000fe20000300000 */
.L_x_30:
[----:B------:R-:W-:Y:S01]  /*2360*/  IMAD.SHL.U32 R100, R100, 0x80, RZ ;  /* 0x0000008064647824 */ /* 0x000fe200078e00ff */
[----:B------:R-:W-:Y:S01]  /*2370*/  UIADD3 UR42, UR43, UR42, URZ ;  /* 0x0000002a2b2a7290 */ /* 0x000fe2000fffe03f */
[----:B------:R-:W-:Y:S01]  /*2380*/  SHF.R.S32.HI R11, RZ, 0x1f, R101 ;  /* 0x0000001fff0b7819 */ /* 0x000fe20000011465 */
[----:B------:R-:W-:Y:S01]  /*2390*/  UISETP.GE.U32.AND UP1, UPT, UR43, 0x3, UPT ;  /* 0x000000032b00788c */ /* 0x000fe2000bf26070 */
[----:B------:R-:W-:Y:S01]  /*23a0*/  IMAD.SHL.U32 R6, R103, 0x80, RZ ;  /* 0x0000008067067824 */ /* 0x000fe200078e00ff */
[----:B------:R-:W-:Y:S01]  /*23b0*/  ULDC UR7, c[0x0][0x288] ;  /* 0x0000a20000077ab9 */ /* 0x000fe20000000800 */
[C---:B------:R-:W-:Y:S01]  /*23c0*/  LOP3.LUT R8, R100.reuse, 0x6, R95, 0xf8, !PT ;  /* 0x0000000664087812 */ /* 0x040fe200078ef85f */
[----:B------:R-:W-:Y:S01]  /*23d0*/  UISETP.GT.U32.AND UP0, UPT, UR42, 0x2, UPT ;  /* 0x000000022a00788c */ /* 0x000fe2000bf04070 */
[----:B------:R-:W-:Y:S01]  /*23e0*/  ISETP.GE.AND P0, PT, R100, UR7, PT ;  /* 0x0000000764007c0c */ /* 0x000fe2000bf06270 */
[----:B------:R-:W-:Y:S01]  /*23f0*/  ULDC.64 UR4, c[0x0][0x5d0] ;  /* 0x0001740000047ab9 */ /* 0x000fe20000000a00 */
[--C-:B------:R-:W-:Y:S01]  /*2400*/  SHF.R.S32.HI R9, RZ, 0x1f, R8.reuse ;  /* 0x0000001fff097819 */ /* 0x100fe20000011408 */
[----:B------:R-:W-:Y:S01]  /*2410*/  ULDC UR10, c[0x0][0x284] ;  /* 0x0000a100000a7ab9 */ /* 0x000fe20000000800 */
[----:B------:R-:W-:Y:S01]  /*2420*/  IMAD R0, R11, UR4, RZ ;  /* 0x000000040b007c24 */ /* 0x000fe2000f8e02ff */
[----:B------:R-:W-:Y:S01]  /*2430*/  UISETP.LT.U32.AND UP0, UPT, UR43, 0x3, UP0 ;  /* 0x000000032b00788c */ /* 0x000fe20008701070 */
[----:B------:R-:W-:Y:S01]  /*2440*/  ISETP.GE.OR P0, PT, R6, UR10, P0 ;  /* 0x0000000a06007c0c */ /* 0x000fe20008706670 */
[----:B------:R-:W-:Y:S01]  /*2450*/  IMAD.WIDE.U32 R4, R101, UR4, R8 ;  /* 0x0000000465047c25 */ /* 0x000fe2000f8e0008 */
[----:B------:R-:W-:Y:S01]  /*2460*/  ULDC.64 UR8, c[0x0][0x5c8] ;  /* 0x0001720000087ab9 */ /* 0x000fe20000000a00 */
[----:B------:R-:W-:-:S02]  /*2470*/  USEL UR6, URZ, 0x1, !UP0 ;  /* 0x000000013f067887 */ /* 0x000fc4000c000000 */
[----:B------:R-:W-:Y:S01]  /*2480*/  IMAD R3, R101, UR5, R0 ;  /* 0x0000000565037c24 */ /* 0x000fe2000f8e0200 */
[----:B------:R-:W-:Y:S01]  /*2490*/  @UP1 UIMAD.WIDE.U32 UR4, UR42, -0x55555555, URZ ;  /* 0xaaaaaaab2a0418a5 */ /* 0x000fe2000f8e003f */
[----:B------:R-:W-:Y:S01]  /*24a0*/  IMAD.WIDE R104, R103, 0x80, R88 ;  /* 0x0000008067687825 */ /* 0x000fe200078e0258 */
[----:B------:R-:W-:Y:S02]  /*24b0*/  ULOP3.LUT UR40, UR40, UR6, URZ, 0x3c, !UPT ;  /* 0x0000000628287292 */ /* 0x000fe4000f8e3c3f */
[----:B------:R-:W-:Y:S01]  /*24c0*/  @UP1 USHF.R.U32.HI UR4, URZ, 0x1, UR5 ;  /* 0x000000013f041899 */ /* 0x000fe20008011605 */
[----:B------:R-:W-:Y:S02]  /*24d0*/  IMAD.IADD R5, R5, 0x1, R3 ;  /* 0x0000000105057824 */ /* 0x000fe400078e0203 */
[----:B------:R-:W-:Y:S01]  /*24e0*/  IMAD R3, R105, UR8, RZ ;  /* 0x0000000869037c24 */ /* 0x000fe2000f8e02ff */
[----:B------:R-:W-:Y:S01]  /*24f0*/  @UP1 ULOP3.LUT UR40, UR40, 0x1, UR4, 0x78, !UPT ;  /* 0x0000000128281892 */ /* 0x000fe2000f8e7804 */
[----:B------:R-:W-:-:S04]  /*2500*/  IMAD.WIDE.U32 R106, R104, UR8, R4 ;  /* 0x00000008686a7c25 */ /* 0x000fc8000f8e0004 */
[----:B------:R-:W-:Y:S02]  /*2510*/  IMAD R7, R104, UR9, R3 ;  /* 0x0000000968077c24 */ /* 0x000fe4000f8e0203 */
[----:B------:R-:W-:Y:S01]  /*2520*/  IMAD.MOV.U32 R0, RZ, RZ, -0x1 ;  /* 0xffffffffff007424 */ /* 0x000fe200078e00ff */
[----:B------:R-:W-:Y:S06]  /*2530*/  @P0 BRA `(.L_x_32) ;  /* 0x00000040001c0947 */ /* 0x000fec0003800000 */
[----:B-----5:R-:W-:Y:S01]  /*2540*/  FSETP.NEU.AND P0, PT, R90, RZ, PT ;  /* 0x000000ff5a00720b */ /* 0x020fe20003f0d000 */
[----:B------:R-:W-:Y:S01]  /*2550*/  IMAD.IADD R4, R94, 0x1, -R100 ;  /* 0x000000015e047824 */ /* 0x000fe200078e0a64 */
[----:B------:R-:W-:Y:S01]  /*2560*/  BSSY B0, `(.L_x_32) ;  /* 0x0000404000007945 */ /* 0x000fe20003800000 */
[----:B------:R-:W-:Y:S02]  /*2570*/  IMAD.IADD R3, R99, 0x1, -R6 ;  /* 0x0000000163037824 */ /* 0x000fe400078e0a06 */
[----:B------:R-:W-:Y:S01]  /*2580*/  IMAD.IADD R103, R107, 0x1, R7 ;  /* 0x000000016b677824 */ /* 0x000fe200078e0207 */
[----:B------:R-:W-:-:S04]  /*2590*/  ISETP.GT.AND P2, PT, R4, RZ, PT ;  /* 0x000000ff0400720c */ /* 0x000fc80003f44270 */
[----:B------:R-:W-:-:S03]  /*25a0*/  ISETP.GT.AND P1, PT, R3, RZ, P2 ;  /* 0x000000ff0300720c */ /* 0x000fc60001724270 */
[----:B------:R-:W-:Y:S10]  /*25b0*/  @!P0 BRA `(.L_x_33) ;  /* 0x0000002c00288947 */ /* 0x000ff40003800000 */
[----:B------:R-:W0:Y:S01]  /*25c0*/  LDC.64 R110, c[0x0][0x5b8] ;  /* 0x00016e00ff6e7b82 */ /* 0x000e220000000a00 */
[----:B------:R-:W-:-:S07]  /*25d0*/  ULDC.64 UR4, c[0x0][0x5c0] ;  /* 0x0001700000047ab9 */ /* 0x000fce0000000a00 */
[----:B------:R-:W1:Y:S08]  /*25e0*/  LDC.64 R112, c[0x0][0x5b0] ;  /* 0x00016c00ff707b82 */ /* 0x000e700000000a00 */
[----:B------:R-:W2:Y:S01]  /*25f0*/  LDC.64 R114, c[0x0][0x5a8] ;  /* 0x00016a00ff727b82 */ /* 0x000ea20000000a00 */
[-C--:B0-----:R-:W-:Y:S02]  /*2600*/  IMAD R6, R11, R110.reuse, RZ ;  /* 0x0000006e0b067224 */ /* 0x081fe400078e02ff */
[----:B------:R-:W-:-:S04]  /*2610*/  IMAD.WIDE.U32 R108, R101, R110, R8 ;  /* 0x0000006e656c7225 */ /* 0x000fc800078e0008 */
[----:B------:R-:W-:Y:S02]  /*2620*/  IMAD R107, R101, R111, R6 ;  /* 0x0000006f656b7224 */ /* 0x000fe400078e0206 */
[-C--:B-1----:R-:W-:Y:S02]  /*2630*/  IMAD R5, R105, R112.reuse, RZ ;  /* 0x0000007069057224 */ /* 0x082fe400078e02ff */
[----:B------:R-:W-:Y:S02]  /*2640*/  IMAD.IADD R13, R109, 0x1, R107 ;  /* 0x000000016d0d7824 */ /* 0x000fe400078e026b */
[----:B------:R-:W-:Y:S02]  /*2650*/  IMAD.MOV.U32 R12, RZ, RZ, R108 ;  /* 0x000000ffff0c7224 */ /* 0x000fe400078e006c */
[C---:B------:R-:W-:Y:S02]  /*2660*/  IMAD R111, R104.reuse, R113, R5 ;  /* 0x00000071686f7224 */ /* 0x040fe400078e0205 */
[----:B------:R-:W-:-:S04]  /*2670*/  IMAD.WIDE.U32 R6, R104, R112, R12 ;  /* 0x0000007068067225 */ /* 0x000fc800078e000c */
[----:B------:R-:W-:Y:S01]  /*2680*/  IMAD.IADD R5, R7, 0x1, R111 ;  /* 0x0000000107057824 */ /* 0x000fe200078e026f */
[----:B--2---:R-:W-:-:S04]  /*2690*/  LEA R14, P0, R6, R114, 0x1 ;  /* 0x00000072060e7211 */ /* 0x004fc800078008ff */
[----:B------:R-:W-:-:S05]  /*26a0*/  LEA.HI.X R15, R6, R115, R5, 0x1, P0 ;  /* 0x00000073060f7211 */ /* 0x000fca00000f0c05 */
[----:B------:R0:W2:Y:S01]  /*26b0*/  @P1 LDG.E.LTC128B.U16 R5, desc[UR36][R14.64] ;  /* 0x000000240e051981 */ /* 0x0000a2000c1e1520 */
[----:B------:R-:W-:Y:S01]  /*26c0*/  LEA R10, P0, R106, UR4, 0x1 ;  /* 0x000000046a0a7c11 */ /* 0x000fe2000f8008ff */
[----:B------:R-:W-:Y:S01]  /*26d0*/  IMAD.WIDE.U32 R6, R104, R112, R8 ;  /* 0x0000007068067225 */ /* 0x000fe200078e0008 */
[----:B------:R-:W-:Y:S03]  /*26e0*/  BSSY B1, `(.L_x_34) ;  /* 0x0000012000017945 */ /* 0x000fe60003800000 */
[----:B------:R-:W-:Y:S02]  /*26f0*/  IMAD.IADD R7, R111, 0x1, R7 ;  /* 0x000000016f077824 */ /* 0x000fe400078e0207 */
[----:B------:R-:W-:Y:S01]  /*2700*/  IMAD.WIDE.U32 R20, R101, R110, R6 ;  /* 0x0000006e65147225 */ /* 0x000fe200078e0006 */
[----:B0-----:R-:W-:-:S03]  /*2710*/  SHF.L.U64.HI R15, R112, 0x3, R113 ;  /* 0x00000003700f7819 */ /* 0x001fc60000010271 */
[----:B------:R-:W-:Y:S01]  /*2720*/  IMAD.IADD R7, R107, 0x1, R21 ;  /* 0x000000016b077824 */ /* 0x000fe200078e0215 */
[----:B------:R-:W-:Y:S01]  /*2730*/  LEA R6, P4, R20, R114, 0x1 ;  /* 0x0000007214067211 */ /* 0x000fe200078808ff */
[----:B------:R-:W-:-:S03]  /*2740*/  IMAD.SHL.U32 R14, R112, 0x8, RZ ;  /* 0x00000008700e7824 */ /* 0x000fc600078e00ff */
[----:B------:R-:W-:Y:S01]  /*2750*/  LEA.HI.X R7, R20, R115, R7, 0x1, P4 ;  /* 0x0000007314077211 */ /* 0x000fe200020f0c07 */
[----:B--2---:R-:W-:-:S05]  /*2760*/  HADD2.F32 R11, -RZ, R5.H0_H0 ;  /* 0x20000005ff0b7230 */ /* 0x004fca0000004100 */
[----:B------:R-:W-:-:S04]  /*2770*/  FMUL R11, R11, R90 ;  /* 0x0000005a0b0b7220 */ /* 0x000fc80000400000 */
[----:B------:R-:W-:Y:S01]  /*2780*/  FFMA R24, R24, R23, R11 ;  /* 0x0000001718187223 */ /* 0x000fe2000000000b */
[----:B------:R-:W-:Y:S02]  /*2790*/  LEA.HI.X R11, R106, UR5, R103, 0x1, P0 ;  /* 0x000000056a0b7c11 */ /* 0x000fe400080f0c67 */
[----:B------:R-:W-:Y:S02]  /*27a0*/  ISETP.GT.AND P0, PT, R4, 0x1, PT ;  /* 0x000000010400780c */ /* 0x000fe40003f04270 */
[----:B------:R-:W-:Y:S02]  /*27b0*/  F2FP.F16.F32.PACK_AB R24, RZ, R24 ;  /* 0x00000018ff18723e */ /* 0x000fe400000000ff */
[----:B------:R-:W-:-:S03]  /*27c0*/  ISETP.GT.AND P3, PT, R3, RZ, P0 ;  /* 0x000000ff0300720c */ /* 0x000fc60000764270 */
[----:B------:R0:W-:Y:S10]  /*27d0*/  @P1 STG.E.U16 desc[UR36][R10.64], R24 ;  /* 0x000000180a001986 */ /* 0x0001f4000c101524 */
[----:B------:R-:W-:Y:S05]  /*27e0*/  @!P3 BRA `(.L_x_35) ;  /* 0x000000000004b947 */ /* 0x000fea0003800000 */
[----:B------:R1:W5:Y:S02]  /*27f0*/  LDG.E.LTC128B.U16 R5, desc[UR36][R6.64+0x2] ;  /* 0x0000022406057981 */ /* 0x000364000c1e1520 */
.L_x_35:
[----:B------:R-:W-:Y:S05]  /*2800*/  BSYNC B1 ;  /* 0x0000000000017941 */ /* 0x000fea0003800000 */
.L_x_34:
[----:B-----5:R-:W-:Y:S01]  /*2810*/  HADD2.F32 R103, -RZ, R5.H0_H0 ;  /* 0x20000005ff677230 */ /* 0x020fe20000004100 */
[----:B------:R-:W-:Y:S01]  /*2820*/  ISETP.GT.AND P2, PT, R3, 0x8, P2 ;  /* 0x000000080300780c */ /* 0x000fe20001744270 */
[----:B------:R-:W-:Y:S01]  /*2830*/  IMAD.WIDE.U32 R20, R104, R112, R14 ;  /* 0x0000007068147225 */ /* 0x000fe200078e000e */
[----:B0-----:R-:W-:-:S03]  /*2840*/  PRMT R24, R5, 0x7610, R24 ;  /* 0x0000761005187816 */ /* 0x001fc60000000018 */
[----:B------:R-:W-:Y:S01]  /*2850*/  FMUL R12, R103, R90 ;  /* 0x0000005a670c7220 */ /* 0x000fe20000400000 */
[----:B------:R-:W-:Y:S01]  /*2860*/  IMAD.IADD R111, R111, 0x1, R21 ;  /* 0x000000016f6f7824 */ /* 0x000fe200078e0215 */
[----:B------:R-:W-:Y:S02]  /*2870*/  IADD3 R108, P1, R108, R20, RZ ;  /* 0x000000146c6c7210 */ /* 0x000fe40007f3e0ff */
[----:B------:R-:W-:-:S03]  /*2880*/  FFMA R12, R25, R23, R12 ;  /* 0x00000017190c7223 */ /* 0x000fc6000000000c */
[----:B------:R-:W-:Y:S01]  /*2890*/  IMAD.X R13, R111, 0x1, R13, P1 ;  /* 0x000000016f0d7824 */ /* 0x000fe200008e060d */
[C---:B------:R-:W-:Y:S02]  /*28a0*/  LEA R14, P1, R108.reuse, R114, 0x1 ;  /* 0x000000726c0e7211 */ /* 0x040fe400078208ff */
[----:B------:R-:W-:Y:S02]  /*28b0*/  F2FP.F16.F32.PACK_AB R12, RZ, R12 ;  /* 0x0000000cff0c723e */ /* 0x000fe400000000ff */
[----:B------:R-:W-:Y:S02]  /*28c0*/  LEA.HI.X R15, R108, R115, R13, 0x1, P1 ;  /* 0x000000736c0f7211 */ /* 0x000fe400008f0c0d */
[----:B------:R-:W-:-:S05]  /*28d0*/  PRMT R21, R12, 0x7610, R21 ;  /* 0x000076100c157816 */ /* 0x000fca0000000015 */
[----:B------:R0:W-:Y:S04]  /*28e0*/  @P3 STG.E.U16 desc[UR36][R10.64+0x2], R21 ;  /* 0x000002150a003986 */ /* 0x0001e8000c101524 */
[----:B------:R-:W2:Y:S01]  /*28f0*/  @P2 LDG.E.LTC128B.U16 R24, desc[UR36][R14.64] ;  /* 0x000000240e182981 */ /* 0x000ea2000c1e1520 */
[----:B------:R-:W-:Y:S01]  /*2900*/  IADD3 R20, P1, R8, R20, RZ ;  /* 0x0000001408147210 */ /* 0x000fe20007f3e0ff */
[----:B------:R-:W-:Y:S01]  /*2910*/  BSSY B1, `(.L_x_36) ;  /* 0x0000011000017945 */ /* 0x000fe20003800000 */
[----:B------:R-:W-:Y:S02]  /*2920*/  SHF.L.U64.HI R13, R91, 0x1, R92 ;  /* 0x000000015b0d7819 */ /* 0x000fe4000001025c */
[----:B------:R-:W-:Y:S01]  /*2930*/  ISETP.GT.AND P0, PT, R3, 0x8, P0 ;  /* 0x000000080300780c */ /* 0x000fe20000704270 */
[----:B0-----:R-:W-:Y:S01]  /*2940*/  IMAD.X R21, R9, 0x1, R111, P1 ;  /* 0x0000000109157824 */ /* 0x001fe200008e066f */
[----:B------:R-:W-:Y:S01]  /*2950*/  LEA R12, P1, R91, R10, 0x1 ;  /* 0x0000000a5b0c7211 */ /* 0x000fe200078208ff */
[----:B------:R-:W-:-:S04]  /*2960*/  IMAD.WIDE.U32 R20, R101, R110, R20 ;  /* 0x0000006e65147225 */ /* 0x000fc800078e0014 */
[----:B------:R-:W-:Y:S01]  /*2970*/  IMAD.X R13, R13, 0x1, R11, P1 ;  /* 0x000000010d0d7824 */ /* 0x000fe200008e060b */
[----:B------:R-:W-:Y:S01]  /*2980*/  LEA R8, P3, R20, R114, 0x1 ;  /* 0x0000007214087211 */ /* 0x000fe200078608ff */
[----:B------:R-:W-:-:S05]  /*2990*/  IMAD.IADD R9, R107, 0x1, R21 ;  /* 0x000000016b097824 */ /* 0x000fca00078e0215 */
[----:B------:R-:W-:Y:S01]  /*29a0*/  LEA.HI.X R9, R20, R115, R9, 0x1, P3 ;  /* 0x0000007314097211 */ /* 0x000fe200018f0c09 */
[----:B--2---:R-:W-:-:S05]  /*29b0*/  HADD2.F32 R5, -RZ, R24.H0_H0 ;  /* 0x20000018ff057230 */ /* 0x004fca0000004100 */
[----:B------:R-:W-:-:S04]  /*29c0*/  FMUL R5, R5, R90 ;  /* 0x0000005a05057220 */ /* 0x000fc80000400000 */
[----:B------:R-:W-:-:S05]  /*29d0*/  FFMA R5, R26, R23, R5 ;  /* 0x000000171a057223 */ /* 0x000fca0000000005 */
[----:B------:R-:W-:-:S05]  /*29e0*/  F2FP.F16.F32.PACK_AB R5, RZ, R5 ;  /* 0x00000005ff05723e */ /* 0x000fca00000000ff */
[----:B------:R0:W-:Y:S01]  /*29f0*/  @P2 STG.E.U16 desc[UR36][R12.64], R5 ;  /* 0x000000050c002986 */ /* 0x0001e2000c101524 */
[----:B------:R-:W-:Y:S05]  /*2a00*/  @!P0 BRA `(.L_x_37) ;  /* 0x0000000000048947 */ /* 0x000fea0003800000 */
[----:B------:R2:W5:Y:S02]  /*2a10*/  LDG.E.LTC128B.U16 R24, desc[UR36][R8.64+0x2] ;  /* 0x0000022408187981 */ /* 0x000564000c1e1520 */
.L_x_37:
[----:B------:R-:W-:Y:S05]  /*2a20*/  BSYNC B1 ;  /* 0x0000000000017941 */ /* 0x000fea0003800000 */
.L_x_36:
[----:B0----5:R-:W-:Y:S01]  /*2a30*/  HADD2.F32 R5, -RZ, R24.H0_H0 ;  /* 0x20000018ff057230 */ /* 0x021fe20000004100 */
[----:B------:R-:W-:Y:S01]  /*2a40*/  ISETP.GT.AND P1, PT, R4, 0x8, PT ;  /* 0x000000080400780c */ /* 0x000fe20003f24270 */
[----:B------:R-:W-:Y:S03]  /*2a50*/  BSSY B1, `(.L_x_38) ;  /* 0x0000008000017945 */ /* 0x000fe60003800000 */
[----:B------:R-:W-:Y:S01]  /*2a60*/  FMUL R14, R5, R90 ;  /* 0x0000005a050e7220 */ /* 0x000fe20000400000 */
[----:B------:R-:W-:-:S03]  /*2a70*/  ISETP.GT.AND P2, PT, R3, RZ, P1 ;  /* 0x000000ff0300720c */ /* 0x000fc60000f44270 */
[----:B------:R-:W-:-:S05]  /*2a80*/  FFMA R14, R27, R23, R14 ;  /* 0x000000171b0e7223 */ /* 0x000fca000000000e */
[----:B------:R-:W-:-:S05]  /*2a90*/  F2FP.F16.F32.PACK_AB R14, RZ, R14 ;  /* 0x0000000eff0e723e */ /* 0x000fca00000000ff */
[----:B------:R0:W-:Y:S01]  /*2aa0*/  @P0 STG.E.U16 desc[UR36][R12.64+0x2], R14 ;  /* 0x0000020e0c000986 */ /* 0x0001e2000c101524 */
[----:B------:R-:W-:Y:S05]  /*2ab0*/  @!P2 BRA `(.L_x_39) ;  /* 0x000000000004a947 */ /* 0x000fea0003800000 */
[----:B------:R3:W5:Y:S02]  /*2ac0*/  LDG.E.LTC128B.U16 R24, desc[UR36][R6.64+0x10] ;  /* 0x0000102406187981 */ /* 0x000764000c1e1520 */
.L_x_39:
[----:B------:R-:W-:Y:S05]  /*2ad0*/  BSYNC B1 ;  /* 0x0000000000017941 */ /* 0x000fea0003800000 */
.L_x_38:
[----:B-----5:R-:W-:Y:S01]  /*2ae0*/  HADD2.F32 R5, -RZ, R24.H0_H0 ;  /* 0x20000018ff057230 */ /* 0x020fe20000004100 */
        /* <DEDUP_REMOVED lines=9> */
.L_x_41:
[----:B------:R-:W-:Y:S05]  /*2b80*/  BSYNC B1 ;  /* 0x0000000000017941 */ /* 0x000fea0003800000 */
.L_x_40:
[----:B----45:R-:W-:Y:S01]  /*2b90*/  HADD2.F32 R5, -RZ, R24.H0_H0 ;  /* 0x20000018ff057230 */ /* 0x030fe20000004100 */
[----:B------:R-:W-:Y:S01]  /*2ba0*/  ISETP.GT.AND P1, PT, R3, 0x8, P1 ;  /* 0x000000080300780c */ /* 0x000fe20000f24270 */
[----:B------:R-:W-:Y:S03]  /*2bb0*/  BSSY B1, `(.L_x_42) ;  /* 0x0000007000017945 */ /* 0x000fe60003800000 */
[----:B0-----:R-:W-:-:S04]  /*2bc0*/  FMUL R14, R5, R90 ;  /* 0x0000005a050e7220 */ /* 0x001fc80000400000 */
[----:B------:R-:W-:-:S05]  /*2bd0*/  FFMA R14, R29, R23, R14 ;  /* 0x000000171d0e7223 */ /* 0x000fca000000000e */
[----:B------:R-:W-:-:S05]  /*2be0*/  F2FP.F16.F32.PACK_AB R14, RZ, R14 ;  /* 0x0000000eff0e723e */ /* 0x000fca00000000ff */
[----:B------:R0:W-:Y:S01]  /*2bf0*/  @P3 STG.E.U16 desc[UR36][R10.64+0x12], R14 ;  /* 0x0000120e0a003986 */ /* 0x0001e2000c101524 */
[----:B------:R-:W-:Y:S05]  /*2c00*/  @!P1 BRA `(.L_x_43) ;  /* 0x0000000000049947 */ /* 0x000fea0003800000 */
[----:B------:R4:W5:Y:S02]  /*2c10*/  LDG.E.LTC128B.U16 R24, desc[UR36][R8.64+0x10] ;  /* 0x0000102408187981 */ /* 0x000964000c1e1520 */
.L_x_43:
[----:B------:R-:W-:Y:S05]  /*2c20*/  BSYNC B1 ;  /* 0x0000000000017941 */ /* 0x000fea0003800000 */
.L_x_42:
[----:B-----5:R-:W-:Y:S01]  /*2c30*/  HADD2.F32 R5, -RZ, R24.H0_H0 ;  /* 0x20000018ff057230 */ /* 0x020fe20000004100 */
[----:B------:R-:W-:Y:S01]  /*2c40*/  ISETP.GT.AND P0, PT, R3, 0x8, P0 ;  /* 0x000000080300780c */ /* 0x000fe20000704270 */
[----:B------:R-:W-:Y:S03]  /*2c50*/  BSSY B1, `(.L_x_44) ;  /* 0x0000007000017945 */ /* 0x000fe60003800000 */
[----:B------:R-:W-:-:S04]  /*2c60*/  FMUL R5, R5, R90 ;  /* 0x0000005a05057220 */ /* 0x000fc80000400000 */
[----:B------:R-:W-:-:S05]  /*2c70*/  FFMA R5, R30, R23, R5 ;  /* 0x000000171e057223 */ /* 0x000fca0000000005 */
[----:B------:R-:W-:-:S05]  /*2c80*/  F2FP.F16.F32.PACK_AB R5, RZ, R5 ;  /* 0x00000005ff05723e */ /* 0x000fca00000000ff */
[----:B------:R0:W-:Y:S01]  /*2c90*/  @P1 STG.E.U16 desc[UR36][R12.64+0x10], R5 ;  /* 0x000010050c001986 */ /* 0x0001e2000c101524 */
[----:B------:R-:W-:Y:S05]  /*2ca0*/  @!P0 BRA `(.L_x_45) ;  /* 0x0000000000048947 */ /* 0x000fea0003800000 */
[----:B------:R0:W5:Y:S02]  /*2cb0*/  LDG.E.LTC128B.U16 R24, desc[UR36][R8.64+0x12] ;  /* 0x0000122408187981 */ /* 0x000164000c1e1520 */
.L_x_45:
[----:B------:R-:W-:Y:S05]  /*2cc0*/  BSYNC B1 ;  /* 0x0000000000017941 */ /* 0x000fea0003800000 */
.L_x_44:
        /* <DEDUP_REMOVED lines=10> */
.L_x_47:
[----:B------:R-:W-:Y:S05]  /*2d70*/  BSYNC B1 ;  /* 0x0000000000017941 */ /* 0x000fea0003800000 */
.L_x_46:
        /* <DEDUP_REMOVED lines=10> */
.L_x_49:
[----:B------:R-:W-:Y:S05]  /*2e20*/  BSYNC B1 ;  /* 0x0000000000017941 */ /* 0x000fea0003800000 */
.L_x_48:
[----:B0----5:R-:W-:Y:S01]  /*2e30*/  HADD2.F32 R5, -RZ, R24.H0_H0 ;  /* 0x20000018ff057230 */ /* 0x021fe20000004100 */
        /* <DEDUP_REMOVED lines=8> */
.L_x_51:
[----:B------:R-:W-:Y:S05]  /*2ec0*/  BSYNC B1 ;  /* 0x0000000000017941 */ /* 0x000fea0003800000 */
.L_x_50:
        /* <DEDUP_REMOVED lines=9> */
.L_x_53:
[----:B------:R-:W-:Y:S05]  /*2f60*/  BSYNC B1 ;  /* 0x0000000000017941 */ /* 0x000fea0003800000 */
.L_x_52:
        /* <DEDUP_REMOVED lines=10> */
.L_x_55:
[----:B------:R-:W-:Y:S05]  /*3010*/  BSYNC B1 ;  /* 0x0000000000017941 */ /* 0x000fea0003800000 */
.L_x_54:
        /* <DEDUP_REMOVED lines=10> */
.L_x_57:
[----:B------:R-:W-:Y:S05]  /*30c0*/  BSYNC B1 ;  /* 0x0000000000017941 */ /* 0x000fea0003800000 */
.L_x_56:
        /* <DEDUP_REMOVED lines=9> */
.L_x_59:
[----:B------:R-:W-:Y:S05]  /*3160*/  BSYNC B1 ;  /* 0x0000000000017941 */ /* 0x000fea0003800000 */
.L_x_58:
        /* <DEDUP_REMOVED lines=9> */
.L_x_61:
[----:B------:R-:W-:Y:S05]  /*3200*/  BSYNC B1 ;  /* 0x0000000000017941 */ /* 0x000fea0003800000 */
.L_x_60:
        /* <DEDUP_REMOVED lines=10> */
.L_x_63:
[----:B------:R-:W-:Y:S05]  /*32b0*/  BSYNC B1 ;  /* 0x0000000000017941 */ /* 0x000fea0003800000 */
.L_x_62:
        /* <DEDUP_REMOVED lines=10> */
.L_x_65:
[----:B------:R-:W-:Y:S05]  /*3360*/  BSYNC B1 ;  /* 0x0000000000017941 */ /* 0x000fea0003800000 */
.L_x_64:
        /* <DEDUP_REMOVED lines=9> */
.L_x_67:
[----:B------:R-:W-:Y:S05]  /*3400*/  BSYNC B1 ;  /* 0x0000000000017941 */ /* 0x000fea0003800000 */
.L_x_66:
        /* <DEDUP_REMOVED lines=9> */
.L_x_69:
[----:B------:R-:W-:Y:S05]  /*34a0*/  BSYNC B1 ;  /* 0x0000000000017941 */ /* 0x000fea0003800000 */
.L_x_68:
        /* <DEDUP_REMOVED lines=10> */
.L_x_71:
[----:B------:R-:W-:Y:S05]  /*3550*/  BSYNC B1 ;  /* 0x0000000000017941 */ /* 0x000fea0003800000 */
.L_x_70:
        /* <DEDUP_REMOVED lines=10> */
.L_x_73:
[----:B------:R-:W-:Y:S05]  /*3600*/  BSYNC B1 ;  /* 0x0000000000017941 */ /* 0x000fea0003800000 */
.L_x_72:
        /* <DEDUP_REMOVED lines=9> */
.L_x_75:
[----:B------:R-:W-:Y:S05]  /*36a0*/  BSYNC B1 ;  /* 0x0000000000017941 */ /* 0x000fea0003800000 */
.L_x_74:
        /* <DEDUP_REMOVED lines=9> */
.L_x_77:
[----:B------:R-:W-:Y:S05]  /*3740*/  BSYNC B1 ;  /* 0x0000000000017941 */ /* 0x000fea0003800000 */
.L_x_76:
        /* <DEDUP_REMOVED lines=10> */
.L_x_79:
[----:B------:R-:W-:Y:S05]  /*37f0*/  BSYNC B1 ;  /* 0x0000000000017941 */ /* 0x000fea0003800000 */
.L_x_78:
        /* <DEDUP_REMOVED lines=10> */
.L_x_81:
[----:B------:R-:W-:Y:S05]  /*38a0*/  BSYNC B1 ;  /* 0x0000000000017941 */ /* 0x000fea0003800000 */
.L_x_80:
        /* <DEDUP_REMOVED lines=9> */
.L_x_83:
[----:B------:R-:W-:Y:S05]  /*3940*/  BSYNC B1 ;  /* 0x0000000000017941 */ /* 0x000fea0003800000 */
.L_x_82:
        /* <DEDUP_REMOVED lines=9> */
.L_x_85:
[----:B------:R-:W-:Y:S05]  /*39e0*/  BSYNC B1 ;  /* 0x0000000000017941 */ /* 0x000fea0003800000 */
.L_x_84:
        /* <DEDUP_REMOVED lines=10> */
.L_x_87:
[----:B------:R-:W-:Y:S05]  /*3a90*/  BSYNC B1 ;  /* 0x0000000000017941 */ /* 0x000fea0003800000 */
.L_x_86:
        /* <DEDUP_REMOVED lines=10> */
.L_x_89:
[----:B------:R-:W-:Y:S05]  /*3b40*/  BSYNC B1 ;  /* 0x0000000000017941 */ /* 0x000fea0003800000 */
.L_x_88:
        /* <DEDUP_REMOVED lines=9> */
.L_x_91:
[----:B------:R-:W-:Y:S05]  /*3be0*/  BSYNC B1 ;  /* 0x0000000000017941 */ /* 0x000fea0003800000 */
.L_x_90:
        /* <DEDUP_REMOVED lines=9> */
.L_x_93:
[----:B------:R-:W-:Y:S05]  /*3c80*/  BSYNC B1 ;  /* 0x0000000000017941 */ /* 0x000fea0003800000 */
.L_x_92:
        /* <DEDUP_REMOVED lines=10> */
.L_x_95:
[----:B------:R-:W-:Y:S05]  /*3d30*/  BSYNC B1 ;  /* 0x0000000000017941 */ /* 0x000fea0003800000 */
.L_x_94:
        /* <DEDUP_REMOVED lines=10> */
.L_x_97:
[----:B------:R-:W-:Y:S05]  /*3de0*/  BSYNC B1 ;  /* 0x0000000000017941 */ /* 0x000fea0003800000 */
.L_x_96:
        /* <DEDUP_REMOVED lines=9> */
.L_x_99:
[----:B------:R-:W-:Y:S05]  /*3e80*/  BSYNC B1 ;  /* 0x0000000000017941 */ /* 0x000fea0003800000 */
.L_x_98:
        /* <DEDUP_REMOVED lines=9> */
.L_x_101:
[----:B------:R-:W-:Y:S05]  /*3f20*/  BSYNC B1 ;  /* 0x0000000000017941 */ /* 0x000fea0003800000 */
.L_x_100:
        /* <DEDUP_REMOVED lines=10> */
.L_x_103:
[----:B------:R-:W-:Y:S05]  /*3fd0*/  BSYNC B1 ;  /* 0x0000000000017941 */ /* 0x000fea0003800000 */
.L_x_102:
        /* <DEDUP_REMOVED lines=10> */
.L_x_105:
[----:B------:R-:W-:Y:S05]  /*4080*/  BSYNC B1 ;  /* 0x0000000000017941 */ /* 0x000fea0003800000 */
.L_x_104:
        /* <DEDUP_REMOVED lines=9> */
.L_x_107:
[----:B------:R-:W-:Y:S05]  /*4120*/  BSYNC B1 ;  /* 0x0000000000017941 */ /* 0x000fea0003800000 */
.L_x_106:
        /* <DEDUP_REMOVED lines=9> */
.L_x_109:
[----:B------:R-:W-:Y:S05]  /*41c0*/  BSYNC B1 ;  /* 0x0000000000017941 */ /* 0x000fea0003800000 */
.L_x_108:
        /* <DEDUP_REMOVED lines=10> */
.L_x_111:
[----:B------:R-:W-:Y:S05]  /*4270*/  BSYNC B1 ;  /* 0x0000000000017941 */ /* 0x000fea0003800000 */
.L_x_110:
        /* <DEDUP_REMOVED lines=10> */
.L_x_113:
[----:B------:R-:W-:Y:S05]  /*4320*/  BSYNC B1 ;  /* 0x0000000000017941 */ /* 0x000fea0003800000 */
.L_x_112:
        /* <DEDUP_REMOVED lines=9> */
.L_x_115:
[----:B------:R-:W-:Y:S05]  /*43c0*/  BSYNC B1 ;  /* 0x0000000000017941 */ /* 0x000fea0003800000 */
.L_x_114:
        /* <DEDUP_REMOVED lines=9> */
.L_x_117:
[----:B------:R-:W-:Y:S05]  /*4460*/  BSYNC B1 ;  /* 0x0000000000017941 */ /* 0x000fea0003800000 */
.L_x_116:
        /* <DEDUP_REMOVED lines=10> */
.L_x_119:
[----:B------:R-:W-:Y:S05]  /*4510*/  BSYNC B1 ;  /* 0x0000000000017941 */ /* 0x000fea0003800000 */
.L_x_118:
        /* <DEDUP_REMOVED lines=10> */
.L_x_121:
[----:B------:R-:W-:Y:S05]  /*45c0*/  BSYNC B1 ;  /* 0x0000000000017941 */ /* 0x000fea0003800000 */
.L_x_120:
        /* <DEDUP_REMOVED lines=9> */
.L_x_123:
[----:B------:R-:W-:Y:S05]  /*4660*/  BSYNC B1 ;  /* 0x0000000000017941 */ /* 0x000fea0003800000 */
.L_x_122:
        /* <DEDUP_REMOVED lines=9> */
.L_x_125:
[----:B------:R-:W-:Y:S05]  /*4700*/  BSYNC B1 ;  /* 0x0000000000017941 */ /* 0x000fea0003800000 */
.L_x_124:
        /* <DEDUP_REMOVED lines=10> */
.L_x_127:
[----:B------:R-:W-:Y:S05]  /*47b0*/  BSYNC B1 ;  /* 0x0000000000017941 */ /* 0x000fea0003800000 */
.L_x_126:
        /* <DEDUP_REMOVED lines=10> */
.L_x_129:
[----:B------:R-:W-:Y:S05]  /*4860*/  BSYNC B1 ;  /* 0x0000000000017941 */ /* 0x000fea0003800000 */
.L_x_128:
        /* <DEDUP_REMOVED lines=9> */
.L_x_131:
[----:B------:R-:W-:Y:S05]  /*4900*/  BSYNC B1 ;  /* 0x0000000000017941 */ /* 0x000fea0003800000 */
.L_x_130:
        /* <DEDUP_REMOVED lines=9> */
.L_x_133:
[----:B------:R-:W-:Y:S05]  /*49a0*/  BSYNC B1 ;  /* 0x0000000000017941 */ /* 0x000fea0003800000 */
.L_x_132:
        /* <DEDUP_REMOVED lines=10> */
.L_x_135:
[----:B------:R-:W-:Y:S05]  /*4a50*/  BSYNC B1 ;  /* 0x0000000000017941 */ /* 0x000fea0003800000 */
.L_x_134:
        /* <DEDUP_REMOVED lines=10> */
.L_x_137:
[----:B------:R-:W-:Y:S05]  /*4b00*/  BSYNC B1 ;  /* 0x0000000000017941 */ /* 0x000fea0003800000 */
.L_x_136:
        /* <DEDUP_REMOVED lines=9> */
.L_x_139:
[----:B------:R-:W-:Y:S05]  /*4ba0*/  BSYNC B1 ;  /* 0x0000000000017941 */ /* 0x000fea0003800000 */
.L_x_138:
        /* <DEDUP_REMOVED lines=9> */
.L_x_141:
[----:B------:R-:W-:Y:S05]  /*4c40*/  BSYNC B1 ;  /* 0x0000000000017941 */ /* 0x000fea0003800000 */
.L_x_140:
        /* <DEDUP_REMOVED lines=10> */
.L_x_143:
[----:B------:R-:W-:Y:S05]  /*4cf0*/  BSYNC B1 ;  /* 0x0000000000017941 */ /* 0x000fea0003800000 */
.L_x_142:
        /* <DEDUP_REMOVED lines=10> */
.L_x_145:
[----:B------:R-:W-:Y:S05]  /*4da0*/  BSYNC B1 ;  /* 0x0000000000017941 */ /* 0x000fea0003800000 */
.L_x_144:
        /* <DEDUP_REMOVED lines=9> */
.L_x_147:
[----:B------:R-:W-:Y:S05]  /*4e40*/  BSYNC B1 ;  /* 0x0000000000017941 */ /* 0x000fea0003800000 */
.L_x_146:
        /* <DEDUP_REMOVED lines=9> */
.L_x_149:
[----:B------:R-:W-:Y:S05]  /*4ee0*/  BSYNC B1 ;  /* 0x0000000000017941 */ /* 0x000fea0003800000 */
.L_x_148:
        /* <DEDUP_REMOVED lines=10> */
.L_x_151:
[----:B------:R-:W-:Y:S05]  /*4f90*/  BSYNC B1 ;  /* 0x0000000000017941 */ /* 0x000fea0003800000 */
.L_x_150:
[----:B-----5:R-:W-:Y:S01]  /*4fa0*/  HADD2.F32 R5, -RZ, R24.H0_H0 ;  /* 0x20000018ff057230 */ /* 0x020fe20000004100 */
[----:B------:R-:W-:Y:S01]  /*4fb0*/  ISETP.GT.AND P0, PT, R4, 0x79, PT ;  /* 0x000000790400780c */ /* 0x000fe20003f04270 */
[----:B------:R-:W-:Y:S01]  /*4fc0*/  @P2 IMAD.MOV.U32 R4, RZ, RZ, R10 ;  /* 0x000000ffff042224 */ /* 0x000fe200078e000a */
[----:B------:R-:W-:Y:S02]  /*4fd0*/  BSSY B1, `(.L_x_152) ;  /* 0x000000a000017945 */ /* 0x000fe40003800000 */
[----:B------:R-:W-:Y:S01]  /*4fe0*/  FMUL R5, R5, R90 ;  /* 0x0000005a05057220 */ /* 0x000fe20000400000 */
[----:B------:R-:W-:-:S03]  /*4ff0*/  ISETP.GT.AND P3, PT, R3, RZ, P0 ;  /* 0x000000ff0300720c */ /* 0x000fc60000764270 */
[----:B------:R-:W-:-:S05]  /*5000*/  FFMA R5, R84, R23, R5 ;  /* 0x0000001754057223 */ /* 0x000fca0000000005 */
[----:B------:R-:W-:-:S04]  /*5010*/  F2FP.F16.F32.PACK_AB R5, RZ, R5 ;  /* 0x00000005ff05723e */ /* 0x000fc800000000ff */
[----:B0-----:R-:W-:Y:S01]  /*5020*/  PRMT R14, R5, 0x7610, R14 ;  /* 0x00007610050e7816 */ /* 0x001fe2000000000e */
[----:B------:R-:W-:-:S05]  /*5030*/  @P2 IMAD.MOV.U32 R5, RZ, RZ, R11 ;  /* 0x000000ffff052224 */ /* 0x000fca00078e000b */
[----:B------:R0:W-:Y:S01]  /*5040*/  @P2 STG.E.U16 desc[UR36][R4.64+0xf0], R14 ;  /* 0x0000f00e04002986 */ /* 0x0001e2000c101524 */
[----:B------:R-:W-:Y:S05]  /*5050*/  @!P3 BRA `(.L_x_153) ;  /* 0x000000000004b947 */ /* 0x000fea0003800000 */
[----:B------:R0:W5:Y:S02]  /*5060*/  LDG.E.LTC128B.U16 R24, desc[UR36][R6.64+0xf2] ;  /* 0x0000f22406187981 */ /* 0x000164000c1e1520 */
.L_x_153:
[----:B------:R-:W-:Y:S05]  /*5070*/  BSYNC B1 ;  /* 0x0000000000017941 */ /* 0x000fea0003800000 */
.L_x_152:
        /* <DEDUP_REMOVED lines=9> */
.L_x_155:
[----:B------:R-:W-:Y:S05]  /*5110*/  BSYNC B1 ;  /* 0x0000000000017941 */ /* 0x000fea0003800000 */
.L_x_154:
[----:B-----5:R-:W-:Y:S01]  /*5120*/  HADD2.F32 R5, -RZ, R24.H0_H0 ;  /* 0x20000018ff057230 */ /* 0x020fe20000004100 */
[----:B------:R-:W-:Y:S01]  /*5130*/  ISETP.GT.AND P0, PT, R3, 0x8, P0 ;  /* 0x000000080300780c */ /* 0x000fe20000704270 */
[----:B0-----:R-:W-:Y:S01]  /*5140*/  @P1 IMAD.MOV.U32 R4, RZ, RZ, R12 ;  /* 0x000000ffff041224 */ /* 0x001fe200078e000c */
[----:B------:R-:W-:Y:S02]  /*5150*/  BSSY B1, `(.L_x_156) ;  /* 0x0000009000017945 */ /* 0x000fe40003800000 */
[----:B------:R-:W-:-:S04]  /*5160*/  FMUL R5, R5, R90 ;  /* 0x0000005a05057220 */ /* 0x000fc80000400000 */
[----:B------:R-:W-:-:S05]  /*5170*/  FFMA R5, R86, R23, R5 ;  /* 0x0000001756057223 */ /* 0x000fca0000000005 */
[----:B------:R-:W-:-:S04]  /*5180*/  F2FP.F16.F32.PACK_AB R5, RZ, R5 ;  /* 0x00000005ff05723e */ /* 0x000fc800000000ff */
[----:B-1-3--:R-:W-:Y:S01]  /*5190*/  PRMT R6, R5, 0x7610, R6 ;  /* 0x0000761005067816 */ /* 0x00afe20000000006 */
[----:B------:R-:W-:-:S05]  /*51a0*/  @P1 IMAD.MOV.U32 R5, RZ, RZ, R13 ;  /* 0x000000ffff051224 */ /* 0x000fca00078e000d */
[----:B------:R0:W-:Y:S01]  /*51b0*/  @P1 STG.E.U16 desc[UR36][R4.64+0xf0], R6 ;  /* 0x0000f00604001986 */ /* 0x0001e2000c101524 */
[----:B------:R-:W-:Y:S05]  /*51c0*/  @!P0 BRA `(.L_x_157) ;  /* 0x0000000000048947 */ /* 0x000fea0003800000 */
[----:B------:R1:W5:Y:S02]  /*51d0*/  LDG.E.LTC128B.U16 R24, desc[UR36][R8.64+0xf2] ;  /* 0x0000f22408187981 */ /* 0x000364000c1e1520 */
.L_x_157:
[----:B------:R-:W-:Y:S05]  /*51e0*/  BSYNC B1 ;  /* 0x0000000000017941 */ /* 0x000fea0003800000 */
.L_x_156:
[----:B------:R-:W-:Y:S05]  /*51f0*/  @!P0 BRA `(.L_x_158) ;  /* 0x0000001000e88947 */ /* 0x000fea0003800000 */
[----:B-----5:R-:W-:-:S05]  /*5200*/  HADD2.F32 R3, -RZ, R24.H0_H0 ;  /* 0x20000018ff037230 */ /* 0x020fca0000004100 */
[----:B0-----:R-:W-:-:S04]  /*5210*/  FMUL R4, R3, R90 ;  /* 0x0000005a03047220 */ /* 0x001fc80000400000 */
[----:B------:R-:W-:-:S05]  /*5220*/  FFMA R4, R87, R23, R4 ;  /* 0x0000001757047223 */ /* 0x000fca0000000004 */
[----:B------:R-:W-:-:S05]  /*5230*/  F2FP.F16.F32.PACK_AB R4, RZ, R4 ;  /* 0x00000004ff04723e */ /* 0x000fca00000000ff */
[----:B------:R3:W-:Y:S01]  /*5240*/  STG.E.U16 desc[UR36][R12.64+0xf2], R4 ;  /* 0x0000f2040c007986 */ /* 0x0007e2000c101524 */
[----:B------:R-:W-:Y:S05]  /*5250*/  BRA `(.L_x_158) ;  /* 0x0000001000d07947 */ /* 0x000fea0003800000 */
.L_x_33:
[----:B------:R-:W-:Y:S01]  /*5260*/  ISETP.GT.AND P3, PT, R4, 0x1, PT ;  /* 0x000000010400780c */ /* 0x000fe20003f64270 */
[----:B------:R-:W-:Y:S01]  /*5270*/  ULDC.64 UR4, c[0x0][0x5c0] ;  /* 0x0001700000047ab9 */ /* 0x000fe20000000a00 */
[-C--:B------:R-:W-:Y:S01]  /*5280*/  FMUL R24, R24, R23.reuse ;  /* 0x0000001718187220 */ /* 0x080fe20000400000 */
[----:B------:R-:W-:Y:S01]  /*5290*/  LEA R6, P4, R106, UR4, 0x1 ;  /* 0x000000046a067c11 */ /* 0x000fe2000f8808ff */
[-C--:B------:R-:W-:Y:S01]  /*52a0*/  FMUL R25, R25, R23.reuse ;  /* 0x0000001719197220 */ /* 0x080fe20000400000 */
[----:B------:R-:W-:Y:S01]  /*52b0*/  ISETP.GT.AND P0, PT, R3, RZ, P3 ;  /* 0x000000ff0300720c */ /* 0x000fe20001f04270 */
[-C--:B------:R-:W-:Y:S01]  /*52c0*/  FMUL R26, R26, R23.reuse ;  /* 0x000000171a1a7220 */ /* 0x080fe20000400000 */
[----:B------:R-:W-:Y:S01]  /*52d0*/  F2FP.F16.F32.PACK_AB R24, RZ, R24 ;  /* 0x00000018ff18723e */ /* 0x000fe200000000ff */
[-C--:B------:R-:W-:Y:S01]  /*52e0*/  FMUL R27, R27, R23.reuse ;  /* 0x000000171b1b7220 */ /* 0x080fe20000400000 */
[----:B------:R-:W-:Y:S01]  /*52f0*/  LEA.HI.X R7, R106, UR5, R103, 0x1, P4 ;  /* 0x000000056a077c11 */ /* 0x000fe2000a0f0c67 */
[----:B------:R-:W-:Y:S01]  /*5300*/  FMUL R28, R28, R23 ;  /* 0x000000171c1c7220 */ /* 0x000fe20000400000 */
[----:B------:R-:W-:Y:S01]  /*5310*/  F2FP.F16.F32.PACK_AB R25, RZ, R25 ;  /* 0x00000019ff19723e */ /* 0x000fe200000000ff */
[-C--:B------:R-:W-:Y:S01]  /*5320*/  FMUL R29, R29, R23.reuse ;  /* 0x000000171d1d7220 */ /* 0x080fe20000400000 */
[----:B------:R-:W-:Y:S01]  /*5330*/  ISETP.GT.AND P2, PT, R3, 0x8, P2 ;  /* 0x000000080300780c */ /* 0x000fe20001744270 */
[----:B------:R-:W-:Y:S01]  /*5340*/  @P1 STG.E.U16 desc[UR36][R6.64], R24 ;  /* 0x0000001806001986 */ /* 0x000fe2000c101524 */
[----:B------:R-:W-:Y:S01]  /*5350*/  ISETP.GT.AND P1, PT, R4, 0x8, PT ;  /* 0x000000080400780c */ /* 0x000fe20003f24270 */
[-C--:B------:R-:W-:Y:S01]  /*5360*/  FMUL R30, R30, R23.reuse ;  /* 0x000000171e1e7220 */ /* 0x080fe20000400000 */
[C---:B------:R-:W-:Y:S01]  /*5370*/  SHF.L.U64.HI R5, R91.reuse, 0x1, R92 ;  /* 0x000000015b057819 */ /* 0x040fe2000001025c */
[----:B------:R-:W-:Y:S01]  /*5380*/  @P0 STG.E.U16 desc[UR36][R6.64+0x2], R25 ;  /* 0x0000021906000986 */ /* 0x000fe2000c101524 */
[----:B------:R-:W-:Y:S01]  /*5390*/  LEA R8, P5, R91, R6, 0x1 ;  /* 0x000000065b087211 */ /* 0x000fe200078a08ff */
[-C--:B------:R-:W-:Y:S01]  /*53a0*/  FMUL R31, R31, R23.reuse ;  /* 0x000000171f1f7220 */ /* 0x080fe20000400000 */
[----:B------:R-:W-:Y:S01]  /*53b0*/  ISETP.GT.AND P3, PT, R3, 0x8, P3 ;  /* 0x000000080300780c */ /* 0x000fe20001f64270 */
[-C--:B------:R-:W-:Y:S01]  /*53c0*/  FMUL R32, R32, R23.reuse ;  /* 0x0000001720207220 */ /* 0x080fe20000400000 */
[----:B------:R-:W-:Y:S01]  /*53d0*/  ISETP.GT.AND P0, PT, R4, 0x9, PT ;  /* 0x000000090400780c */ /* 0x000fe20003f04270 */
[----:B------:R-:W-:Y:S01]  /*53e0*/  IMAD.X R9, R5, 0x1, R7, P5 ;  /* 0x0000000105097824 */ /* 0x000fe200028e0607 */
[----:B------:R-:W-:Y:S01]  /*53f0*/  ISETP.GT.AND P4, PT, R3, RZ, P1 ;  /* 0x000000ff0300720c */ /* 0x000fe20000f84270 */
[-C--:B------:R-:W-:Y:S01]  /*5400*/  FMUL R33, R33, R23.reuse ;  /* 0x0000001721217220 */ /* 0x080fe20000400000 */
[----:B------:R-:W-:Y:S01]  /*5410*/  F2FP.F16.F32.PACK_AB R26, RZ, R26 ;  /* 0x0000001aff1a723e */ /* 0x000fe200000000ff */
[-C--:B------:R-:W-:Y:S01]  /*5420*/  FMUL R34, R34, R23.reuse ;  /* 0x0000001722227220 */ /* 0x080fe20000400000 */
[----:B------:R-:W-:Y:S01]  /*5430*/  ISETP.GT.AND P5, PT, R3, RZ, P0 ;  /* 0x000000ff0300720c */ /* 0x000fe200007a4270 */
[----:B------:R-:W-:Y:S01]  /*5440*/  FMUL R35, R35, R23 ;  /* 0x0000001723237220 */ /* 0x000fe20000400000 */
[----:B------:R-:W-:Y:S01]  /*5450*/  F2FP.F16.F32.PACK_AB R27, RZ, R27 ;  /* 0x0000001bff1b723e */ /* 0x000fe200000000ff */
[----:B------:R-:W-:Y:S01]  /*5460*/  @P2 STG.E.U16 desc[UR36][R8.64], R26 ;  /* 0x0000001a08002986 */ /* 0x000fe2000c101524 */
[----:B------:R-:W-:Y:S01]  /*5470*/  F2FP.F16.F32.PACK_AB R28, RZ, R28 ;  /* 0x0000001cff1c723e */ /* 0x000fe200000000ff */
[-C--:B------:R-:W-:Y:S01]  /*5480*/  FMUL R36, R36, R23.reuse ;  /* 0x0000001724247220 */ /* 0x080fe20000400000 */
[----:B------:R-:W-:Y:S01]  /*5490*/  ISETP.GT.AND P2, PT, R3, 0x8, P1 ;  /* 0x000000080300780c */ /* 0x000fe20000f44270 */
[----:B------:R-:W-:Y:S01]  /*54a0*/  @P3 STG.E.U16 desc[UR36][R8.64+0x2], R27 ;  /* 0x0000021b08003986 */ /* 0x000fe2000c101524 */
[----:B------:R-:W-:Y:S01]  /*54b0*/  ISETP.GT.AND P1, PT, R4, 0x10, PT ;  /* 0x000000100400780c */ /* 0x000fe20003f24270 */
[----:B------:R-:W-:Y:S01]  /*54c0*/  FMUL R37, R37, R23 ;  /* 0x0000001725257220 */ /* 0x000fe20000400000 */
[----:B------:R-:W-:Y:S01]  /*54d0*/  F2FP.F16.F32.PACK_AB R29, RZ, R29 ;  /* 0x0000001dff1d723e */ /* 0x000fe200000000ff */
[----:B------:R-:W-:Y:S01]  /*54e0*/  @P4 STG.E.U16 desc[UR36][R6.64+0x10], R28 ;  /* 0x0000101c06004986 */ /* 0x000fe2000c101524 */
[C---:B------:R-:W-:Y:S01]  /*54f0*/  ISETP.GT.AND P3, PT, R3.reuse, 0x8, P0 ;  /* 0x000000080300780c */ /* 0x040fe20000764270 */
[-C--:B------:R-:W-:Y:S01]  /*5500*/  FMUL R38, R38, R23.reuse ;  /* 0x0000001726267220 */ /* 0x080fe20000400000 */
[----:B------:R-:W-:Y:S01]  /*5510*/  ISETP.GT.AND P0, PT, R4, 0x11, PT ;  /* 0x000000110400780c */ /* 0x000fe20003f04270 */
[----:B------:R-:W-:Y:S01]  /*5520*/  @P5 STG.E.U16 desc[UR36][R6.64+0x12], R29 ;  /* 0x0000121d06005986 */ /* 0x000fe2000c101524 */
        /* <DEDUP_REMOVED lines=161> */
[----:B------:R-:W-:Y:S01]  /*5f40*/  FMUL R87, R87, R23 ;  /* 0x0000001757577220 */ /* 0x000fe20000400000 */
[----:B------:R-:W-:-:S02]  /*5f50*/  F2FP.F16.F32.PACK_AB R62, RZ, R62 ;  /* 0x0000003eff3e723e */ /* 0x000fc400000000ff */
[C---:B------:R-:W-:Y:S02]  /*5f60*/  ISETP.GT.AND P5, PT, R3.reuse, RZ, P0 ;  /* 0x000000ff0300720c */ /* 0x040fe400007a4270 */
[----:B------:R-:W-:Y:S01]  /*5f70*/  F2FP.F16.F32.PACK_AB R63, RZ, R63 ;  /* 0x0000003fff3f723e */ /* 0x000fe200000000ff */
[----:B------:R-:W-:Y:S01]  /*5f80*/  @P2 STG.E.U16 desc[UR36][R8.64+0x90], R62 ;  /* 0x0000903e08002986 */ /* 0x000fe2000c101524 */
[----:B------:R-:W-:Y:S02]  /*5f90*/  F2FP.F16.F32.PACK_AB R64, RZ, R64 ;  /* 0x00000040ff40723e */ /* 0x000fe400000000ff */
[C---:B------:R-:W-:Y:S01]  /*5fa0*/  ISETP.GT.AND P2, PT, R3.reuse, 0x8, P1 ;  /* 0x000000080300780c */ /* 0x040fe20000f44270 */
[----:B------:R-:W-:Y:S01]  /*5fb0*/  @P3 STG.E.U16 desc[UR36][R8.64+0x92], R63 ;  /* 0x0000923f08003986 */ /* 0x000fe2000c101524 */
[----:B------:R-:W-:Y:S02]  /*5fc0*/  ISETP.GT.AND P1, PT, R4, 0x58, PT ;  /* 0x000000580400780c */ /* 0x000fe40003f24270 */
[----:B------:R-:W-:Y:S01]  /*5fd0*/  F2FP.F16.F32.PACK_AB R65, RZ, R65 ;  /* 0x00000041ff41723e */ /* 0x000fe200000000ff */
[----:B------:R-:W-:Y:S01]  /*5fe0*/  @P4 STG.E.U16 desc[UR36][R6.64+0xa0], R64 ;  /* 0x0000a04006004986 */ /* 0x000fe2000c101524 */
[----:B------:R-:W-:-:S02]  /*5ff0*/  ISETP.GT.AND P3, PT, R3, 0x8, P0 ;  /* 0x000000080300780c */ /* 0x000fc40000764270 */
[----:B------:R-:W-:Y:S01]  /*6000*/  ISETP.GT.AND P0, PT, R4, 0x59, PT ;  /* 0x000000590400780c */ /* 0x000fe20003f04270 */
[----:B------:R-:W-:Y:S01]  /*6010*/  @P5 STG.E.U16 desc[UR36][R6.64+0xa2], R65 ;  /* 0x0000a24106005986 */ /* 0x000fe2000c101524 */
[C---:B------:R-:W-:Y:S02]  /*6020*/  ISETP.GT.AND P4, PT, R3.reuse, RZ, P1 ;  /* 0x000000ff0300720c */ /* 0x040fe40000f84270 */
[----:B------:R-:W-:Y:S02]  /*6030*/  F2FP.F16.F32.PACK_AB R66, RZ, R66 ;  /* 0x00000042ff42723e */ /* 0x000fe400000000ff */
[----:B------:R-:W-:Y:S02]  /*6040*/  ISETP.GT.AND P5, PT, R3, RZ, P0 ;  /* 0x000000ff0300720c */ /* 0x000fe400007a4270 */
[----:B------:R-:W-:Y:S01]  /*6050*/  F2FP.F16.F32.PACK_AB R67, RZ, R67 ;  /* 0x00000043ff43723e */ /* 0x000fe200000000ff */
[----:B------:R-:W-:Y:S01]  /*6060*/  @P2 STG.E.U16 desc[UR36][R8.64+0xa0], R66 ;  /* 0x0000a04208002986 */ /* 0x000fe2000c101524 */
[----:B------:R-:W-:-:S02]  /*6070*/  F2FP.F16.F32.PACK_AB R68, RZ, R68 ;  /* 0x00000044ff44723e */ /* 0x000fc400000000ff */
[C---:B------:R-:W-:Y:S01]  /*6080*/  ISETP.GT.AND P2, PT, R3.reuse, 0x8, P1 ;  /* 0x000000080300780c */ /* 0x040fe20000f44270 */
[----:B------:R-:W-:Y:S01]  /*6090*/  @P3 STG.E.U16 desc[UR36][R8.64+0xa2], R67 ;  /* 0x0000a24308003986 */ /* 0x000fe2000c101524 */
[C---:B------:R-:W-:Y:S02]  /*60a0*/  ISETP.GT.AND P1, PT, R4.reuse, 0x60, PT ;  /* 0x000000600400780c */ /* 0x040fe40003f24270 */
[----:B------:R-:W-:Y:S01]  /*60b0*/  F2FP.F16.F32.PACK_AB R69, RZ, R69 ;  /* 0x00000045ff45723e */ /* 0x000fe200000000ff */
[----:B------:R-:W-:Y:S01]  /*60c0*/  @P4 STG.E.U16 desc[UR36][R6.64+0xb0], R68 ;  /* 0x0000b04406004986 */ /* 0x000fe2000c101524 */
[C---:B------:R-:W-:Y:S02]  /*60d0*/  ISETP.GT.AND P3, PT, R3.reuse, 0x8, P0 ;  /* 0x000000080300780c */ /* 0x040fe40000764270 */
[----:B------:R-:W-:Y:S01]  /*60e0*/  ISETP.GT.AND P0, PT, R4, 0x61, PT ;  /* 0x000000610400780c */ /* 0x000fe20003f04270 */
[----:B------:R-:W-:Y:S01]  /*60f0*/  @P5 STG.E.U16 desc[UR36][R6.64+0xb2], R69 ;  /* 0x0000b24506005986 */ /* 0x000fe2000c101524 */
[----:B------:R-:W-:-:S02]  /*6100*/  ISETP.GT.AND P4, PT, R3, RZ, P1 ;  /* 0x000000ff0300720c */ /* 0x000fc40000f84270 */
[C---:B------:R-:W-:Y:S02]  /*6110*/  ISETP.GT.AND P5, PT, R3.reuse, RZ, P0 ;  /* 0x000000ff0300720c */ /* 0x040fe400007a4270 */
[----:B------:R-:W-:Y:S02]  /*6120*/  F2FP.F16.F32.PACK_AB R70, RZ, R70 ;  /* 0x00000046ff46723e */ /* 0x000fe400000000ff */
[----:B------:R-:W-:Y:S02]  /*6130*/  F2FP.F16.F32.PACK_AB R71, RZ, R71 ;  /* 0x00000047ff47723e */ /* 0x000fe400000000ff */
[----:B------:R-:W-:Y:S01]  /*6140*/  F2FP.F16.F32.PACK_AB R72, RZ, R72 ;  /* 0x00000048ff48723e */ /* 0x000fe200000000ff */
[----:B------:R-:W-:Y:S01]  /*6150*/  @P2 STG.E.U16 desc[UR36][R8.64+0xb0], R70 ;  /* 0x0000b04608002986 */ /* 0x000fe2000c101524 */
[----:B------:R-:W-:Y:S02]  /*6160*/  F2FP.F16.F32.PACK_AB R73, RZ, R73 ;  /* 0x00000049ff49723e */ /* 0x000fe400000000ff */
[C---:B------:R-:W-:Y:S01]  /*6170*/  ISETP.GT.AND P1, PT, R3.reuse, 0x8, P1 ;  /* 0x000000080300780c */ /* 0x040fe20000f24270 */
[----:B------:R-:W-:Y:S01]  /*6180*/  @P3 STG.E.U16 desc[UR36][R8.64+0xb2], R71 ;  /* 0x0000b24708003986 */ /* 0x000fe2000c101524 */
[----:B------:R-:W-:-:S02]  /*6190*/  ISETP.GT.AND P2, PT, R3, 0x8, P0 ;  /* 0x000000080300780c */ /* 0x000fc40000744270 */
[C---:B------:R-:W-:Y:S01]  /*61a0*/  ISETP.GT.AND P0, PT, R4.reuse, 0x69, PT ;  /* 0x000000690400780c */ /* 0x040fe20003f04270 */
[----:B------:R-:W-:Y:S01]  /*61b0*/  @P4 STG.E.U16 desc[UR36][R6.64+0xc0], R72 ;  /* 0x0000c04806004986 */ /* 0x000fe2000c101524 */
[----:B------:R-:W-:Y:S02]  /*61c0*/  ISETP.GT.AND P4, PT, R4, 0x68, PT ;  /* 0x000000680400780c */ /* 0x000fe40003f84270 */
[----:B------:R-:W-:Y:S01]  /*61d0*/  F2FP.F16.F32.PACK_AB R74, RZ, R74 ;  /* 0x0000004aff4a723e */ /* 0x000fe200000000ff */
[----:B------:R-:W-:Y:S01]  /*61e0*/  @P5 STG.E.U16 desc[UR36][R6.64+0xc2], R73 ;  /* 0x0000c24906005986 */ /* 0x000fe2000c101524 */
[C---:B------:R-:W-:Y:S02]  /*61f0*/  ISETP.GT.AND P5, PT, R3.reuse, RZ, P4 ;  /* 0x000000ff0300720c */ /* 0x040fe400027a4270 */
[----:B------:R-:W-:Y:S01]  /*6200*/  ISETP.GT.AND P3, PT, R3, RZ, P0 ;  /* 0x000000ff0300720c */ /* 0x000fe20000764270 */
[----:B------:R-:W-:Y:S01]  /*6210*/  @P1 STG.E.U16 desc[UR36][R8.64+0xc0], R74 ;  /* 0x0000c04a08001986 */ /* 0x000fe2000c101524 */
[----:B------:R-:W-:-:S02]  /*6220*/  F2FP.F16.F32.PACK_AB R75, RZ, R75 ;  /* 0x0000004bff4b723e */ /* 0x000fc400000000ff */
[----:B------:R-:W-:Y:S02]  /*6230*/  F2FP.F16.F32.PACK_AB R76, RZ, R76 ;  /* 0x0000004cff4c723e */ /* 0x000fe400000000ff */
[C---:B------:R-:W-:Y:S01]  /*6240*/  ISETP.GT.AND P4, PT, R3.reuse, 0x8, P4 ;  /* 0x000000080300780c */ /* 0x040fe20002784270 */
[----:B------:R-:W-:Y:S01]  /*6250*/  @P2 STG.E.U16 desc[UR36][R8.64+0xc2], R75 ;  /* 0x0000c24b08002986 */ /* 0x000fe2000c101524 */
[----:B------:R-:W-:Y:S02]  /*6260*/  F2FP.F16.F32.PACK_AB R77, RZ, R77 ;  /* 0x0000004dff4d723e */ /* 0x000fe400000000ff */
[C---:B------:R-:W-:Y:S01]  /*6270*/  ISETP.GT.AND P2, PT, R4.reuse, 0x71, PT ;  /* 0x000000710400780c */ /* 0x040fe20003f44270 */
[----:B------:R-:W-:Y:S01]  /*6280*/  @P5 STG.E.U16 desc[UR36][R6.64+0xd0], R76 ;  /* 0x0000d04c06005986 */ /* 0x000fe2000c101524 */
[----:B------:R-:W-:Y:S02]  /*6290*/  ISETP.GT.AND P5, PT, R3, 0x8, P0 ;  /* 0x000000080300780c */ /* 0x000fe400007a4270 */
[C---:B------:R-:W-:Y:S01]  /*62a0*/  ISETP.GT.AND P1, PT, R4.reuse, 0x78, PT ;  /* 0x000000780400780c */ /* 0x040fe20003f24270 */
[----:B------:R-:W-:Y:S01]  /*62b0*/  @P3 STG.E.U16 desc[UR36][R6.64+0xd2], R77 ;  /* 0x0000d24d06003986 */ /* 0x000fe2000c101524 */
[----:B------:R-:W-:-:S02]  /*62c0*/  ISETP.GT.AND P3, PT, R4, 0x70, PT ;  /* 0x000000700400780c */ /* 0x000fc40003f64270 */
[----:B------:R-:W-:Y:S01]  /*62d0*/  ISETP.GT.AND P0, PT, R4, 0x79, PT ;  /* 0x000000790400780c */ /* 0x000fe20003f04270 */
[----:B------:R-:W-:Y:S01]  /*62e0*/  @P4 IMAD.MOV.U32 R4, RZ, RZ, R8 ;  /* 0x000000ffff044224 */ /* 0x000fe200078e0008 */
[----:B------:R-:W-:Y:S01]  /*62f0*/  F2FP.F16.F32.PACK_AB R78, RZ, R78 ;  /* 0x0000004eff4e723e */ /* 0x000fe200000000ff */
[----:B------:R-:W-:Y:S01]  /*6300*/  @P4 IMAD.MOV.U32 R5, RZ, RZ, R9 ;  /* 0x000000ffff054224 */ /* 0x000fe200078e0009 */
[----:B------:R-:W-:Y:S02]  /*6310*/  F2FP.F16.F32.PACK_AB R79, RZ, R79 ;  /* 0x0000004fff4f723e */ /* 0x000fe400000000ff */
[----:B------:R-:W-:Y:S02]  /*6320*/  F2FP.F16.F32.PACK_AB R80, RZ, R80 ;  /* 0x00000050ff50723e */ /* 0x000fe400000000ff */
[----:B------:R0:W-:Y:S01]  /*6330*/  @P4 STG.E.U16 desc[UR36][R4.64+0xd0], R78 ;  /* 0x0000d04e04004986 */ /* 0x0001e2000c101524 */
[----:B------:R-:W-:Y:S02]  /*6340*/  ISETP.GT.AND P4, PT, R3, RZ, P2 ;  /* 0x000000ff0300720c */ /* 0x000fe40001784270 */
[----:B------:R-:W-:-:S02]  /*6350*/  F2FP.F16.F32.PACK_AB R81, RZ, R81 ;  /* 0x00000051ff51723e */ /* 0x000fc400000000ff */
[----:B------:R-:W-:Y:S02]  /*6360*/  ISETP.GT.AND P2, PT, R3, 0x8, P2 ;  /* 0x000000080300780c */ /* 0x000fe40001744270 */
[----:B------:R-:W-:Y:S02]  /*6370*/  F2FP.F16.F32.PACK_AB R82, RZ, R82 ;  /* 0x00000052ff52723e */ /* 0x000fe400000000ff */
[----:B------:R-:W-:Y:S02]  /*6380*/  F2FP.F16.F32.PACK_AB R83, RZ, R83 ;  /* 0x00000053ff53723e */ /* 0x000fe400000000ff */
[----:B------:R-:W-:Y:S01]  /*6390*/  F2FP.F16.F32.PACK_AB R84, RZ, R84 ;  /* 0x00000054ff54723e */ /* 0x000fe200000000ff */
[----:B0-----:R-:W-:Y:S01]  /*63a0*/  @P5 IMAD.MOV.U32 R4, RZ, RZ, R8 ;  /* 0x000000ffff045224 */ /* 0x001fe200078e0008 */
[----:B------:R-:W-:Y:S01]  /*63b0*/  F2FP.F16.F32.PACK_AB R85, RZ, R85 ;  /* 0x00000055ff55723e */ /* 0x000fe200000000ff */
[----:B------:R-:W-:Y:S01]  /*63c0*/  @P5 IMAD.MOV.U32 R5, RZ, RZ, R9 ;  /* 0x000000ffff055224 */ /* 0x000fe200078e0009 */
[----:B------:R-:W-:-:S02]  /*63d0*/  F2FP.F16.F32.PACK_AB R86, RZ, R86 ;  /* 0x00000056ff56723e */ /* 0x000fc400000000ff */
[----:B------:R-:W-:Y:S02]  /*63e0*/  F2FP.F16.F32.PACK_AB R87, RZ, R87 ;  /* 0x00000057ff57723e */ /* 0x000fe400000000ff */
[----:B------:R0:W-:Y:S01]  /*63f0*/  @P5 STG.E.U16 desc[UR36][R4.64+0xd2], R79 ;  /* 0x0000d24f04005986 */ /* 0x0001e2000c101524 */
[C---:B------:R-:W-:Y:S02]  /*6400*/  ISETP.GT.AND P5, PT, R3.reuse, RZ, P3 ;  /* 0x000000ff0300720c */ /* 0x040fe40001fa4270 */
[----:B------:R-:W-:-:S11]  /*6410*/  ISETP.GT.AND P3, PT, R3, 0x8, P3 ;  /* 0x000000080300780c */ /* 0x000fd60001f64270 */
[----:B0-----:R-:W-:Y:S02]  /*6420*/  @P5 IMAD.MOV.U32 R4, RZ, RZ, R6 ;  /* 0x000000ffff045224 */ /* 0x001fe400078e0006 */
[----:B------:R-:W-:-:S05]  /*6430*/  @P5 IMAD.MOV.U32 R5, RZ, RZ, R7 ;  /* 0x000000ffff055224 */ /* 0x000fca00078e0007 */
[----:B------:R0:W-:Y:S01]  /*6440*/  @P5 STG.E.U16 desc[UR36][R4.64+0xe0], R80 ;  /* 0x0000e05004005986 */ /* 0x0001e2000c101524 */
[C---:B------:R-:W-:Y:S02]  /*6450*/  ISETP.GT.AND P5, PT, R3.reuse, RZ, P0 ;  /* 0x000000ff0300720c */ /* 0x040fe400007a4270 */
[----:B------:R-:W-:Y:S01]  /*6460*/  ISETP.GT.AND P0, PT, R3, 0x8, P0 ;  /* 0x000000080300780c */ /* 0x000fe20000704270 */
[----:B0-----:R-:W-:Y:S02]  /*6470*/  @P4 IMAD.MOV.U32 R4, RZ, RZ, R6 ;  /* 0x000000ffff044224 */ /* 0x001fe400078e0006 */
[----:B------:R-:W-:-:S05]  /*6480*/  @P4 IMAD.MOV.U32 R5, RZ, RZ, R7 ;  /* 0x000000ffff054224 */ /* 0x000fca00078e0007 */
[----:B------:R0:W-:Y:S01]  /*6490*/  @P4 STG.E.U16 desc[UR36][R4.64+0xe2], R81 ;  /* 0x0000e25104004986 */ /* 0x0001e2000c101524 */
[C---:B------:R-:W-:Y:S02]  /*64a0*/  ISETP.GT.AND P4, PT, R3.reuse, RZ, P1 ;  /* 0x000000ff0300720c */ /* 0x040fe40000f84270 */
[----:B------:R-:W-:Y:S01]  /*64b0*/  ISETP.GT.AND P1, PT, R3, 0x8, P1 ;  /* 0x000000080300780c */ /* 0x000fe20000f24270 */
[----:B0-----:R-:W-:Y:S02]  /*64c0*/  @P3 IMAD.MOV.U32 R4, RZ, RZ, R8 ;  /* 0x000000ffff043224 */ /* 0x001fe400078e0008 */
[----:B------:R-:W-:-:S05]  /*64d0*/  @P3 IMAD.MOV.U32 R5, RZ, RZ, R9 ;  /* 0x000000ffff053224 */ /* 0x000fca00078e0009 */
[----:B------:R0:W-:Y:S02]  /*64e0*/  @P3 STG.E.U16 desc[UR36][R4.64+0xe0], R82 ;  /* 0x0000e05204003986 */ /* 0x0001e4000c101524 */
[----:B0-----:R-:W-:Y:S02]  /*64f0*/  @P2 IMAD.MOV.U32 R4, RZ, RZ, R8 ;  /* 0x000000ffff042224 */ /* 0x001fe400078e0008 */
[----:B------:R-:W-:-:S05]  /*6500*/  @P2 IMAD.MOV.U32 R5, RZ, RZ, R9 ;  /* 0x000000ffff052224 */ /* 0x000fca00078e0009 */
[----:B------:R0:W-:Y:S02]  /*6510*/  @P2 STG.E.U16 desc[UR36][R4.64+0xe2], R83 ;  /* 0x0000e25304002986 */ /* 0x0001e4000c101524 */
[----:B0-----:R-:W-:Y:S02]  /*6520*/  @P4 IMAD.MOV.U32 R4, RZ, RZ, R6 ;  /* 0x000000ffff044224 */ /* 0x001fe400078e0006 */
[----:B------:R-:W-:-:S05]  /*6530*/  @P4 IMAD.MOV.U32 R5, RZ, RZ, R7 ;  /* 0x000000ffff054224 */ /* 0x000fca00078e0007 */
[----:B------:R0:W-:Y:S04]  /*6540*/  @P4 STG.E.U16 desc[UR36][R4.64+0xf0], R84 ;  /* 0x0000f05404004986 */ /* 0x0001e8000c101524 */
[----:B------:R1:W-:Y:S01]  /*6550*/  @P5 STG.E.U16 desc[UR36][R6.64+0xf2], R85 ;  /* 0x0000f25506005986 */ /* 0x0003e2000c101524 */
[----:B0-----:R-:W-:Y:S02]  /*6560*/  @P1 IMAD.MOV.U32 R4, RZ, RZ, R8 ;  /* 0x000000ffff041224 */ /* 0x001fe400078e0008 */
[----:B------:R-:W-:-:S05]  /*6570*/  @P1 IMAD.MOV.U32 R5, RZ, RZ, R9 ;  /* 0x000000ffff051224 */ /* 0x000fca00078e0009 */
[----:B------:R1:W-:Y:S04]  /*6580*/  @P1 STG.E.U16 desc[UR36][R4.64+0xf0], R86 ;  /* 0x0000f05604001986 */ /* 0x0003e8000c101524 */
[----:B------:R1:W-:Y:S02]  /*6590*/  @P0 STG.E.U16 desc[UR36][R8.64+0xf2], R87 ;  /* 0x0000f25708000986 */ /* 0x0003e4000c101524 */
.L_x_158:
[----:B------:R-:W-:Y:S05]  /*65a0*/  BSYNC B0 ;  /* 0x0000000000007941 */ /* 0x000fea0003800000 */
.L_x_32:
[----:B------:R-:W-:Y:S01]  /*65b0*/  IADD3 R16, P0, R16, UR38, RZ ;  /* 0x0000002610107c10 */ /* 0x000fe2000ff1e0ff */
[----:B------:R-:W-:Y:S01]  /*65c0*/  ULDC.64 UR4, c[0x0][0x650] ;  /* 0x0001940000047ab9 */ /* 0x000fe20000000a00 */
[----:B------:R-:W-:Y:S01]  /*65d0*/  PRMT R3, RZ, 0x7610, R3 ;  /* 0x00007610ff037816 */ /* 0x000fe20000000003 */
[----:B------:R-:W-:Y:S01]  /*65e0*/  IMAD.MOV.U32 R100, RZ, RZ, -0x1 ;  /* 0xffffffffff647424 */ /* 0x000fe200078e00ff */
[----:B------:R-:W-:Y:S01]  /*65f0*/  IADD3.X R17, R17, UR41, RZ, P0, !PT ;  /* 0x0000002911117c10 */ /* 0x000fe200087fe4ff */
[----:B------:R-:W-:Y:S01]  /*6600*/  IMAD.MOV.U32 R101, RZ, RZ, -0x1 ;  /* 0xffffffffff657424 */ /* 0x000fe200078e00ff */
[----:B------:R-:W-:-:S04]  /*6610*/  ISETP.GE.U32.AND P0, PT, R16, UR4, PT ;  /* 0x0000000410007c0c */ /* 0x000fc8000bf06070 */
[----:B------:R-:W-:-:S13]  /*6620*/  ISETP.GE.U32.AND.EX P0, PT, R17, UR5, PT, P0 ;  /* 0x0000000511007c0c */ /* 0x000fda000bf06100 */
[----:B------:R-:W-:Y:S05]  /*6630*/  @P0 BRA `(.L_x_159) ;  /* 0x00000004004c0947 */ /* 0x000fea0003800000 */
[----:B------:R-:W0:Y:S01]  /*6640*/  LDC.64 R10, c[0x0][0x628] ;  /* 0x00018a00ff0a7b82 */ /* 0x000e220000000a00 */
[----:B---3--:R-:W3:Y:S01]  /*6650*/  S2R R12, SR_CTAID.X ;  /* 0x00000000000c7919 */ /* 0x008ee20000002500 */
[----:B-12-4-:R-:W-:Y:S02]  /*6660*/  IMAD.MOV.U32 R8, RZ, RZ, R16 ;  /* 0x000000ffff087224 */ /* 0x016fe400078e0010 */
[----:B------:R-:W-:Y:S01]  /*6670*/  IMAD.MOV.U32 R9, RZ, RZ, R17 ;  /* 0x000000ffff097224 */ /* 0x000fe200078e0011 */
[----:B------:R-:W1:Y:S03]  /*6680*/  S2R R20, SR_CTAID.Y ;  /* 0x0000000000147919 */ /* 0x000e660000002600 */
[----:B------:R-:W2:Y:S08]  /*6690*/  LDC R0, c[0x0][0x630] ;  /* 0x00018c00ff007b82 */ /* 0x000eb00000000800 */
[----:B------:R-:W4:Y:S01]  /*66a0*/  LDC.64 R14, c[0x0][0x620] ;  /* 0x00018800ff0e7b82 */ /* 0x000f220000000a00 */
[----:B0-----:R-:W-:-:S04]  /*66b0*/  ISETP.NE.U32.AND P0, PT, R10, RZ, PT ;  /* 0x000000ff0a00720c */ /* 0x001fc80003f05070 */
[----:B------:R-:W-:-:S13]  /*66c0*/  ISETP.NE.AND.EX P0, PT, R11, RZ, PT, P0 ;  /* 0x000000ff0b00720c */ /* 0x000fda0003f05300 */
[----:B-1234-:R-:W-:Y:S05]  /*66d0*/  @!P0 BRA `(.L_x_160) ;  /* 0x0000000000288947 */ /* 0x01efea0003800000 */
        /* <DEDUP_REMOVED lines=10> */
.L_x_160:
[-CC-:B------:R-:W-:Y:S01]  /*6780*/  SHF.R.U64 R101, R8, R0.reuse, R9.reuse ;  /* 0x0000000008657219 */ /* 0x180fe20000001209 */
[----:B------:R-:W0:Y:S01]  /*6790*/  LDC.64 R26, c[0x0][0x640] ;  /* 0x00019000ff1a7b82 */ /* 0x000e220000000a00 */
[----:B------:R-:W-:Y:S01]  /*67a0*/  SHF.R.U32.HI R0, RZ, R0, R9 ;  /* 0x00000000ff007219 */ /* 0x000fe20000011609 */
[----:B------:R-:W-:Y:S01]  /*67b0*/  ULDC UR4, c[0x0][0x150] ;  /* 0x0000540000047ab9 */ /* 0x000fe20000000800 */
[----:B------:R-:W-:Y:S02]  /*67c0*/  IADD3 R3, P0, RZ, -R101, RZ ;  /* 0x80000065ff037210 */ /* 0x000fe40007f1e0ff */
[----:B------:R-:W-:-:S03]  /*67d0*/  I2FP.F32.U32 R7, R12 ;  /* 0x0000000c00077245 */ /* 0x000fc60000201000 */
[----:B------:R-:W1:Y:S01]  /*67e0*/  LDC R6, c[0x0][0x618] ;  /* 0x00018600ff067b82 */ /* 0x000e620000000800 */
[----:B------:R-:W-:Y:S02]  /*67f0*/  IMAD.X R5, RZ, RZ, ~R0, P0 ;  /* 0x000000ffff057224 */ /* 0x000fe400000e0e00 */
[----:B------:R-:W-:Y:S01]  /*6800*/  FMUL R7, R7, UR4 ;  /* 0x0000000407077c20 */ /* 0x000fe20008400000 */
[----:B------:R-:W-:Y:S01]  /*6810*/  ULDC UR4, c[0x0][0x154] ;  /* 0x0000550000047ab9 */ /* 0x000fe20000000800 */
[-C--:B------:R-:W-:Y:S02]  /*6820*/  IMAD R0, R5, R14.reuse, RZ ;  /* 0x0000000e05007224 */ /* 0x080fe400078e02ff */
[C---:B------:R-:W-:Y:S01]  /*6830*/  IMAD.WIDE.U32 R4, R3.reuse, R14, R16 ;  /* 0x0000000e03047225 */ /* 0x040fe200078e0010 */
[----:B------:R-:W2:Y:S01]  /*6840*/  LDC R8, c[0x0][0x608] ;  /* 0x00018200ff087b82 */ /* 0x000ea20000000800 */
[----:B------:R-:W3:Y:S02]  /*6850*/  F2I.U32.TRUNC.NTZ R7, R7 ;  /* 0x0000000700077305 */ /* 0x000ee4000020f000 */
[----:B------:R-:W-:Y:S01]  /*6860*/  IMAD R3, R3, R15, R0 ;  /* 0x0000000f03037224 */ /* 0x000fe200078e0200 */
[----:B------:R-:W-:-:S03]  /*6870*/  I2FP.F32.U32 R0, R20 ;  /* 0x0000001400007245 */ /* 0x000fc60000201000 */
[----:B------:R-:W-:Y:S01]  /*6880*/  IMAD.IADD R3, R5, 0x1, R3 ;  /* 0x0000000105037824 */ /* 0x000fe200078e0203 */
[----:B------:R-:W4:Y:S01]  /*6890*/  LDC R11, c[0x0][0x658] ;  /* 0x00019600ff0b7b82 */ /* 0x000f220000000800 */
[----:B0-----:R-:W-:-:S04]  /*68a0*/  ISETP.NE.U32.AND P0, PT, R26, RZ, PT ;  /* 0x000000ff1a00720c */ /* 0x001fc80003f05070 */
[----:B------:R-:W-:-:S03]  /*68b0*/  ISETP.NE.AND.EX P0, PT, R27, RZ, PT, P0 ;  /* 0x000000ff1b00720c */ /* 0x000fc60003f05300 */
[----:B------:R-:W0:Y:S01]  /*68c0*/  LDC R9, c[0x0][0x144] ;  /* 0x00005100ff097b82 */ /* 0x000e220000000800 */
[-C--:B-1----:R-:W-:Y:S01]  /*68d0*/  SHF.R.U64 R10, R4, R6.reuse, R3 ;  /* 0x00000006040a7219 */ /* 0x082fe20000001203 */
[----:B---3--:R-:W-:Y:S01]  /*68e0*/  IMAD.MOV R7, RZ, RZ, -R7 ;  /* 0x000000ffff077224 */ /* 0x008fe200078e0a07 */
[----:B------:R-:W-:Y:S01]  /*68f0*/  SHF.R.U32.HI R3, RZ, R6, R3 ;  /* 0x00000006ff037219 */ /* 0x000fe20000011603 */
[----:B------:R-:W-:-:S04]  /*6900*/  FMUL R6, R0, UR4 ;  /* 0x0000000400067c20 */ /* 0x000fc80008400000 */
[----:B------:R-:W1:Y:S01]  /*6910*/  LDC R21, c[0x0][0x148] ;  /* 0x00005200ff157b82 */ /* 0x000e620000000800 */
[----:B------:R3:W0:Y:S01]  /*6920*/  F2I.U32.TRUNC.NTZ R14, R6 ;  /* 0x00000006000e7305 */ /* 0x000622000020f000 */
[-CC-:B--2---:R-:W-:Y:S02]  /*6930*/  SHF.R.U64 R13, R10, R8.reuse, R3.reuse ;  /* 0x000000080a0d7219 */ /* 0x184fe40000001203 */
[----:B------:R-:W-:-:S04]  /*6940*/  SHF.R.U32.HI R0, RZ, R8, R3 ;  /* 0x00000008ff007219 */ /* 0x000fc80000011603 */
[----:B-----5:R-:W2:Y:S01]  /*6950*/  LDC R24, c[0x0][0x648] ;  /* 0x00019200ff187b82 */ /* 0x020ea20000000800 */
[-CC-:B----4-:R-:W-:Y:S02]  /*6960*/  SHF.R.U64 R15, R13, R11.reuse, R0.reuse ;  /* 0x0000000b0d0f7219 */ /* 0x190fe40000001200 */
[----:B------:R-:W-:-:S03]  /*6970*/  SHF.R.U32.HI R5, RZ, R11, R0 ;  /* 0x0000000bff057219 */ /* 0x000fc60000011600 */
[----:B------:R-:W-:Y:S02]  /*6980*/  IMAD.MOV.U32 R4, RZ, RZ, R15 ;  /* 0x000000ffff047224 */ /* 0x000fe400078e000f */
[----:B------:R-:W4:Y:S01]  /*6990*/  LDC R28, c[0x0][0x638] ;  /* 0x00018e00ff1c7b82 */ /* 0x000f220000000800 */
[----:B0-----:R-:W-:-:S07]  /*69a0*/  IMAD R25, R9, R7, R12 ;  /* 0x0000000709197224 */ /* 0x001fce00078e020c */
[----:B------:R-:W0:Y:S08]  /*69b0*/  LDC R29, c[0x0][0x610] ;  /* 0x00018400ff1d7b82 */ /* 0x000e300000000800 */
[----:B------:R-:W0:Y:S01]  /*69c0*/  LDC R30, c[0x0][0x600] ;  /* 0x00018000ff1e7b82 */ /* 0x000e220000000800 */
[----:B-123--:R-:W-:Y:S05]  /*69d0*/  @!P0 BRA `(.L_x_161) ;  /* 0x0000000000288947 */ /* 0x00efea0003800000 */
[----:B------:R-:W1:Y:S02]  /*69e0*/  LDC R0, c[0x0][0x64c] ;  /* 0x00019300ff007b82 */ /* 0x000e640000000800 */
[----:B-1----:R-:W-:-:S05]  /*69f0*/  IADD3 R3, P0, R15, R0, RZ ;  /* 0x000000000f037210 */ /* 0x002fca0007f1e0ff */
        /* <DEDUP_REMOVED lines=8> */
.L_x_161:
[----:B------:R-:W-:Y:S01]  /*6a80*/  ISETP.NE.AND P0, PT, R2, 0x1, PT ;  /* 0x000000010200780c */ /* 0x000fe20003f05270 */
[----:B------:R-:W-:Y:S01]  /*6a90*/  IMAD.MOV R14, RZ, RZ, -R14 ;  /* 0x000000ffff0e7224 */ /* 0x000fe200078e0a0e */
[----:B------:R-:W-:Y:S02]  /*6aa0*/  SHF.R.U64 R3, R4, R24, R5 ;  /* 0x0000001804037219 */ /* 0x000fe40000001205 */
[----:B------:R-:W-:Y:S02]  /*6ab0*/  LOP3.LUT R0, R13, R98, RZ, 0xc0, !PT ;  /* 0x000000620d007212 */ /* 0x000fe400078ec0ff */
[----:B------:R-:W-:Y:S01]  /*6ac0*/  LOP3.LUT R10, R10, R97, RZ, 0xc0, !PT ;  /* 0x000000610a0a7212 */ /* 0x000fe200078ec0ff */
[----:B------:R-:W-:Y:S02]  /*6ad0*/  IMAD.MOV R4, RZ, RZ, -R3 ;  /* 0x000000ffff047224 */ /* 0x000fe400078e0a03 */
[----:B------:R-:W-:Y:S02]  /*6ae0*/  IMAD R0, R93, R3, R0 ;  /* 0x000000035d007224 */ /* 0x000fe400078e0200 */
[----:B----4-:R-:W-:-:S02]  /*6af0*/  IMAD R3, R4, R28, R15 ;  /* 0x0000001c04037224 */ /* 0x010fc400078e020f */
[----:B------:R-:W-:Y:S02]  /*6b00*/  @P0 IMAD R25, R21, R14, R20 ;  /* 0x0000000e15190224 */ /* 0x000fe400078e0214 */
[----:B0-----:R-:W-:Y:S02]  /*6b10*/  IMAD R5, R3, R30, R10 ;  /* 0x0000001e03057224 */ /* 0x001fe400078e020a */
[----:B------:R-:W-:Y:S02]  /*6b20*/  IMAD R0, R0, R29, R25 ;  /* 0x0000001d00007224 */ /* 0x000fe400078e0219 */
[----:B------:R-:W-:-:S03]  /*6b30*/  IMAD.MOV.U32 R4, RZ, RZ, 0x1 ;  /* 0x00000001ff047424 */ /* 0x000fc600078e00ff */
[----:B------:R-:W-:Y:S02]  /*6b40*/  SEL R100, R5, R0, !P0 ;  /* 0x0000000005647207 */ /* 0x000fe40004000000 */
[----:B------:R-:W-:Y:S02]  /*6b50*/  PRMT R3, R4, 0x7610, R3 ;  /* 0x0000761004037816 */ /* 0x000fe40000000003 */
[----:B------:R-:W-:-:S07]  /*6b60*/  SEL R0, R0, R5, !P0 ;  /* 0x0000000500007207 */ /* 0x000fce0004000000 */
.L_x_159:
[----:B------:R-:W-:Y:S01]  /*6b70*/  LOP3.LUT P0, RZ, R3, 0xff, RZ, 0xc0, !PT ;  /* 0x000000ff03ff7812 */ /* 0x000fe2000780c0ff */
[----:B------:R-:W-:Y:S01]  /*6b80*/  UIMAD.WIDE.U32 UR4, UR42, -0x55555555, URZ ;  /* 0xaaaaaaab2a0478a5 */ /* 0x000fe2000f8e003f */
[----:B------:R-:W-:-:S03]  /*6b90*/  IMAD.MOV.U32 R103, RZ, RZ, R0 ;  /* 0x000000ffff677224 */ /* 0x000fc600078e0000 */
[----:B------:R-:W-:-:S04]  /*6ba0*/  USHF.R.U32.HI UR4, URZ, 0x1, UR5 ;  /* 0x000000013f047899 */ /* 0x000fc80008011605 */
[----:B------:R-:W-:-:S04]  /*6bb0*/  UIMAD UR42, UR4, -0x3, UR42 ;  /* 0xfffffffd042a78a4 */ /* 0x000fc8000f8e022a */
[----:B------:R-:W-:Y:S08]  /*6bc0*/  @P0 BRA `(.L_x_162) ;  /* 0xffffffa8002c0947 */ /* 0x000ff0000383ffff */
[----:B------:R-:W-:Y:S05]  /*6bd0*/  EXIT ;  /* 0x000000000000794d */ /* 0x000fea0003800000 */
.L_x_7:
        /* <DEDUP_REMOVED lines=26> */
.L_x_164:
[----:B------:R-:W0:Y:S01]  /*6d80*/  LDC.64 R28, c[0x0][0x640] ;  /* 0x00019000ff1c7b82 */ /* 0x000e220000000a00 */
[-CC-:B------:R-:W-:Y:S01]  /*6d90*/  SHF.R.U64 R21, R14, R8.reuse, R15.reuse ;  /* 0x000000080e157219 */ /* 0x180fe2000000120f */
[----:B------:R-:W-:Y:S01]  /*6da0*/  IMAD.MOV.U32 R31, RZ, RZ, 0x1 ;  /* 0x00000001ff1f7424 */ /* 0x000fe200078e00ff */
[----:B------:R-:W-:Y:S02]  /*6db0*/  SHF.R.U32.HI R7, RZ, R8, R15 ;  /* 0x00000008ff077219 */ /* 0x000fe4000001160f */
[----:B------:R-:W-:-:S03]  /*6dc0*/  IADD3 R13, P0, RZ, -R21, RZ ;  /* 0x80000015ff0d7210 */ /* 0x000fc60007f1e0ff */
[----:B------:R-:W1:Y:S02]  /*6dd0*/  LDC R12, c[0x0][0x618] ;  /* 0x00018600ff0c7b82 */ /* 0x000e640000000800 */
[----:B------:R-:W-:Y:S02]  /*6de0*/  IMAD.X R7, RZ, RZ, ~R7, P0 ;  /* 0x000000ffff077224 */ /* 0x000fe400000e0e07 */
[----:B------:R-:W-:-:S04]  /*6df0*/  IMAD.WIDE.U32 R10, R13, R24, R16 ;  /* 0x000000180d0a7225 */ /* 0x000fc800078e0010 */
[----:B------:R-:W2:Y:S01]  /*6e00*/  LDC R14, c[0x0][0x608] ;  /* 0x00018200ff0e7b82 */ /* 0x000ea20000000800 */
[----:B------:R-:W-:-:S04]  /*6e10*/  IMAD R8, R7, R24, RZ ;  /* 0x0000001807087224 */ /* 0x000fc800078e02ff */
[----:B------:R-:W-:-:S03]  /*6e20*/  IMAD R7, R13, R25, R8 ;  /* 0x000000190d077224 */ /* 0x000fc600078e0208 */
[----:B------:R-:W3:Y:S01]  /*6e30*/  LDC R26, c[0x0][0x658] ;  /* 0x00019600ff1a7b82 */ /* 0x000ee20000000800 */
[----:B------:R-:W-:Y:S01]  /*6e40*/  IMAD.IADD R7, R11, 0x1, R7 ;  /* 0x000000010b077824 */ /* 0x000fe200078e0207 */
[----:B0-----:R-:W-:Y:S01]  /*6e50*/  ISETP.NE.U32.AND P0, PT, R28, RZ, PT ;  /* 0x000000ff1c00720c */ /* 0x001fe20003f05070 */
[----:B------:R-:W-:-:S03]  /*6e60*/  IMAD.MOV.U32 R11, RZ, RZ, -0x1 ;  /* 0xffffffffff0b7424 */ /* 0x000fc600078e00ff */
        /* <DEDUP_REMOVED lines=8> */
[-C--:B---3--:R-:W-:Y:S02]  /*6ef0*/  SHF.L.U32 R10, R11, R26.reuse, RZ ;  /* 0x0000001a0b0a7219 */ /* 0x088fe400000006ff */
[--C-:B------:R-:W-:Y:S02]  /*6f00*/  SHF.R.U64 R24, R22, R26, R7.reuse ;  /* 0x0000001a16187219 */ /* 0x100fe40000001207 */
[----:B------:R-:W-:Y:S02]  /*6f10*/  LOP3.LUT R33, RZ, R10, RZ, 0x33, !PT ;  /* 0x0000000aff217212 */ /* 0x000fe400078e33ff */
[----:B------:R-:W-:Y:S01]  /*6f20*/  SHF.R.U32.HI R11, RZ, R26, R7 ;  /* 0x0000001aff0b7219 */ /* 0x000fe20000011607 */
[----:B------:R-:W3:Y:S01]  /*6f30*/  LDC R30, c[0x0][0x610] ;  /* 0x00018400ff1e7b82 */ /* 0x000ee20000000800 */
[----:B------:R-:W-:Y:S01]  /*6f40*/  IMAD.MOV.U32 R10, RZ, RZ, R24 ;  /* 0x000000ffff0a7224 */ /* 0x000fe200078e0018 */
[----:B------:R-:W-:Y:S06]  /*6f50*/  @!P0 BRA `(.L_x_165) ;  /* 0x0000000000288947 */ /* 0x000fec0003800000 */
        /* <DEDUP_REMOVED lines=10> */
.L_x_165:
[----:B------:R-:W-:Y:S02]  /*7000*/  ISETP.NE.AND P0, PT, R2, 0x1, PT ;  /* 0x000000010200780c */ /* 0x000fe40003f05270 */
[----:B-1----:R-:W-:Y:S01]  /*7010*/  SHF.R.U64 R8, R10, R8, R11 ;  /* 0x000000080a087219 */ /* 0x002fe2000000120b */
[----:B0-----:R-:W-:Y:S01]  /*7020*/  VIADD R11, R25, 0xffffffff ;  /* 0xffffffff190b7836 */ /* 0x001fe20000000000 */
[----:B------:R-:W-:Y:S02]  /*7030*/  SHF.L.U32 R31, R31, R26, RZ ;  /* 0x0000001a1f1f7219 */ /* 0x000fe400000006ff */
[----:B------:R-:W-:Y:S01]  /*7040*/  LOP3.LUT R5, R22, R33, RZ, 0xc0, !PT ;  /* 0x0000002116057212 */ /* 0x000fe200078ec0ff */
[----:B------:R-:W-:-:S04]  /*7050*/  IMAD.MOV R7, RZ, RZ, -R8 ;  /* 0x000000ffff077224 */ /* 0x000fc800078e0a08 */
[----:B------:R-:W-:Y:S02]  /*7060*/  IMAD R5, R31, R8, R5 ;  /* 0x000000081f057224 */ /* 0x000fe400078e0205 */
[----:B------:R-:W-:Y:S01]  /*7070*/  @P0 IMAD R6, R9, R23, R4 ;  /* 0x0000001709060224 */ /* 0x000fe200078e0204 */
[----:B------:R-:W-:Y:S01]  /*7080*/  LOP3.LUT R9, R20, R11, RZ, 0xc0, !PT ;  /* 0x0000000b14097212 */ /* 0x000fe200078ec0ff */
[----:B--2---:R-:W-:Y:S02]  /*7090*/  IMAD R4, R7, R27, R24 ;  /* 0x0000001b07047224 */ /* 0x004fe400078e0218 */
[----:B---3--:R-:W-:Y:S02]  /*70a0*/  IMAD R6, R5, R30, R6 ;  /* 0x0000001e05067224 */ /* 0x008fe400078e0206 */
[----:B------:R-:W-:Y:S02]  /*70b0*/  IMAD R5, R4, R25, R9 ;  /* 0x0000001904057224 */ /* 0x000fe400078e0209 */
[----:B------:R-:W-:-:S02]  /*70c0*/  IMAD.MOV.U32 R8, RZ, RZ, 0x1 ;  /* 0x00000001ff087424 */ /* 0x000fc400078e00ff */
[----:B------:R-:W-:Y:S01]  /*70d0*/  IMAD.MOV.U32 R7, RZ, RZ, R21 ;  /* 0x000000ffff077224 */ /* 0x000fe200078e0015 */
[----:B------:R-:W-:Y:S02]  /*70e0*/  SEL R19, R5, R6, !P0 ;  /* 0x0000000605137207 */ /* 0x000fe40004000000 */
[----:B------:R-:W-:-:S07]  /*70f0*/  SEL R12, R6, R5, !P0 ;  /* 0x00000005060c7207 */ /* 0x000fce0004000000 */
.L_x_163:
[----:B------:R-:W-:-:S08]  /*7100*/  NOP ;  /* 0x0000000000007918 */ /* 0x000fd00000000000 */
[----:B------:R-:W0:-:S00]  /*7110*/  USETMAXREG.DEALLOC.CTAPOOL 0x28 ;  /* 0x00000028000079c8 */ /* 0x000e0000080e0500 */
[----:B0-----:R-:W-:-:S13]  /*7120*/  ISETP.NE.AND P0, PT, R3, RZ, PT ;  /* 0x000000ff0300720c */ /* 0x001fda0003f05270 */
[----:B------:R-:W-:Y:S05]  /*7130*/  @P0 EXIT ;  /* 0x000000000000094d */ /* 0x000fea0003800000 */
[----:B------:R-:W-:Y:S01]  /*7140*/  LOP3.LUT P0, RZ, R8, 0xff, RZ, 0xc0, !PT ;  /* 0x000000ff08ff7812 */ /* 0x000fe2000780c0ff */
[----:B------:R-:W-:Y:S02]  /*7150*/  IMAD.MOV.U32 R3, RZ, RZ, 0x1 ;  /* 0x00000001ff037424 */ /* 0x000fe400078e00ff */
[----:B------:R-:W-:-:S10]  /*7160*/  IMAD.MOV.U32 R13, RZ, RZ, RZ ;  /* 0x000000ffff0d7224 */ /* 0x000fd400078e00ff */
[----:B------:R-:W-:Y:S05]  /*7170*/  @!P0 BRA `(.L_x_166) ;  /* 0x0000000c00a48947 */ /* 0x000fea0003800000 */
[----:B------:R-:W0:Y:S01]  /*7180*/  LDC R3, c[0x0][0x28c] ;  /* 0x0000a300ff037b82 */ /* 0x000e220000000800 */
[----:B------:R-:W-:Y:S01]  /*7190*/  ULDC UR13, c[0x0][0x658] ;  /* 0x00019600000d7ab9 */ /* 0x000fe20000000800 */
[----:B------:R-:W-:Y:S01]  /*71a0*/  UMOV UR6, 0xffffffff ;  /* 0xffffffff00067882 */ /* 0x000fe20000000000 */
[----:B------:R-:W-:Y:S01]  /*71b0*/  UMOV UR9, 0x1 ;  /* 0x0000000100097882 */ /* 0x000fe20000000000 */
[----:B------:R-:W-:Y:S01]  /*71c0*/  USHF.L.U32 UR6, UR6, UR13, URZ ;  /* 0x0000000d06067299 */ /* 0x000fe2000800063f */
[----:B------:R-:W-:Y:S01]  /*71d0*/  BSSY B0, `(.L_x_166) ;  /* 0x00000e3000007945 */ /* 0x000fe20003800000 */
[----:B------:R-:W-:Y:S01]  /*71e0*/  IMAD.MOV.U32 R11, RZ, RZ, 0x1 ;  /* 0x00000001ff0b7424 */ /* 0x000fe200078e00ff */
[----:B------:R-:W-:Y:S01]  /*71f0*/  LOP3.LUT R10, R18, 0x2, RZ, 0xfc, !PT ;  /* 0x00000002120a7812 */ /* 0x000fe200078efcff */
[----:B------:R-:W1:Y:S01]  /*7200*/  S2UR UR5, SR_CgaCtaId ;  /* 0x00000000000579c3 */ /* 0x000e620000008800 */
[----:B------:R-:W-:Y:S01]  /*7210*/  ULOP3.LUT UR21, URZ, UR6, URZ, 0x33, !UPT ;  /* 0x000000063f157292 */ /* 0x000fe2000f8e333f */
[----:B------:R-:W-:Y:S01]  /*7220*/  IMAD.MOV.U32 R13, RZ, RZ, RZ ;  /* 0x000000ffff0d7224 */ /* 0x000fe200078e00ff */
[----:B------:R-:W-:Y:S01]  /*7230*/  ULDC UR14, c[0x0][0x600] ;  /* 0x00018000000e7ab9 */ /* 0x000fe20000000800 */
[----:B------:R-:W-:Y:S01]  /*7240*/  UMOV UR23, 0x1111 ;  /* 0x0000111100177882 */ /* 0x000fe20000000000 */
[----:B------:R-:W-:-:S02]  /*7250*/  UIADD3 UR14, UR14, -0x1, URZ ;  /* 0xffffffff0e0e7890 */ /* 0x000fc4000fffe03f */
[----:B------:R-:W-:Y:S01]  /*7260*/  USHF.L.U32 UR13, UR9, UR13, URZ ;  /* 0x0000000d090d7299 */ /* 0x000fe2000800063f */
[----:B------:R-:W-:Y:S01]  /*7270*/  ULDC.64 UR30, c[0x0][0x198] ;  /* 0x00006600001e7ab9 */ /* 0x000fe20000000a00 */
[----:B0-----:R-:W-:-:S05]  /*7280*/  VIADD R3, R3, 0x7f ;  /* 0x0000007f03037836 */ /* 0x001fca0000000000 */
[----:B------:R-:W-:Y:S01]  /*7290*/  SHF.R.S32.HI R4, RZ, 0x1f, R3 ;  /* 0x0000001fff047819 */ /* 0x000fe20000011403 */
[----:B-1----:R-:W-:-:S03]  /*72a0*/  USHF.R.U32.HI UR40, URZ, 0x2, UR5 ;  /* 0x000000023f287899 */ /* 0x002fc60008011605 */
[----:B------:R-:W-:Y:S01]  /*72b0*/  LEA.HI R4, R4, R3, RZ, 0x7 ;  /* 0x0000000304047211 */ /* 0x000fe200078f38ff */
[----:B------:R-:W-:Y:S01]  /*72c0*/  ULOP3.LUT UR4, UR5, 0x3, URZ, 0xc0, !UPT ;  /* 0x0000000305047892 */ /* 0x000fe2000f8ec03f */
[----:B------:R-:W-:Y:S01]  /*72d0*/  IMAD.MOV.U32 R3, RZ, RZ, 0x1 ;  /* 0x00000001ff037424 */ /* 0x000fe200078e00ff */
[----:B------:R-:W-:Y:S01]  /*72e0*/  USHF.L.U32 UR15, UR5, 0x5, URZ ;  /* 0x00000005050f7899 */ /* 0x000fe2000800063f */
[----:B------:R-:W-:Y:S01]  /*72f0*/  SHF.R.S32.HI R8, RZ, 0x7, R4 ;  /* 0x00000007ff087819 */ /* 0x000fe20000011404 */
[----:B------:R-:W-:Y:S02]  /*7300*/  USHF.L.U32 UR37, UR5, 0xb, URZ ;  /* 0x0000000b05257899 */ /* 0x000fe4000800063f */
[----:B------:R-:W-:Y:S02]  /*7310*/  ULOP3.LUT UR5, UR5, 0xfffffffc, URZ, 0xc0, !UPT ;  /* 0xfffffffc05057892 */ /* 0x000fe4000f8ec03f */
[----:B------:R-:W-:Y:S01]  /*7320*/  UISETP.GT.U32.AND UP0, UPT, UR4, 0xffff, UPT ;  /* 0x0000ffff0400788c */ /* 0x000fe2000bf04070 */
[----:B------:R-:W-:Y:S01]  /*7330*/  VIADD R9, R8, 0x1 ;  /* 0x0000000108097836 */ /* 0x000fe20000000000 */
[----:B------:R-:W-:-:S02]  /*7340*/  ULOP3.LUT UR7, UR5, 0x1, URZ, 0xfc, !UPT ;  /* 0x0000000105077892 */ /* 0x000fc4000f8efc3f */
[----:B------:R-:W-:Y:S02]  /*7350*/  ULOP3.LUT UR8, UR5, 0x2, URZ, 0xfc, !UPT ;  /* 0x0000000205087892 */ /* 0x000fe4000f8efc3f */
[----:B------:R-:W-:Y:S02]  /*7360*/  USHF.L.U32 UR6, UR9, UR5, URZ ;  /* 0x0000000509067299 */ /* 0x000fe4000800063f */
[----:B------:R-:W-:Y:S02]  /*7370*/  ULOP3.LUT UR5, UR5, 0x3, URZ, 0xfc, !UPT ;  /* 0x0000000305057892 */ /* 0x000fe4000f8efc3f */
[----:B------:R-:W-:Y:S02]  /*7380*/  USHF.L.U32 UR7, UR9, UR7, URZ ;  /* 0x0000000709077299 */ /* 0x000fe4000800063f */
[----:B------:R-:W-:Y:S02]  /*7390*/  USHF.L.U32 UR8, UR9, UR8, URZ ;  /* 0x0000000809087299 */ /* 0x000fe4000800063f */
[----:B------:R-:W-:-:S02]  /*73a0*/  USEL UR4, UR4, 0xffff, !UP0 ;  /* 0x0000ffff04047887 */ /* 0x000fc4000c000000 */
[----:B------:R-:W-:Y:S02]  /*73b0*/  USHF.L.U32 UR5, UR9, UR5, URZ ;  /* 0x0000000509057299 */ /* 0x000fe4000800063f */
[----:B------:R-:W-:Y:S02]  /*73c0*/  ULOP3.LUT UR6, UR8, UR6, UR7, 0xfe, !UPT ;  /* 0x0000000608067292 */ /* 0x000fe4000f8efe07 */
[----:B------:R-:W-:Y:S02]  /*73d0*/  ULOP3.LUT UR4, UR4, 0xffff, URZ, 0xc0, !UPT ;  /* 0x0000ffff04047892 */ /* 0x000fe4000f8ec03f */
[----:B------:R-:W-:Y:S02]  /*73e0*/  ULOP3.LUT UR15, UR15, 0x60, URZ, 0xc0, !UPT ;  /* 0x000000600f0f7892 */ /* 0x000fe4000f8ec03f */
[----:B------:R-:W-:Y:S02]  /*73f0*/  ULOP3.LUT UR22, UR6, UR5, URZ, 0xfc, !UPT ;  /* 0x0000000506167292 */ /* 0x000fe4000f8efc3f */
[----:B------:R-:W-:-:S12]  /*7400*/  USHF.L.U32 UR23, UR23, UR4, URZ ;  /* 0x0000000417177299 */ /* 0x000fd8000800063f */
.L_x_177:
[----:B------:R-:W-:-:S03]  /*7410*/  UMOV UR4, 0xffffffff ;  /* 0xffffffff00047882 */ /* 0x000fc60000000000 */
[----:B------:R-:W-:Y:S05]  /*7420*/  BRA.DIV UR4, `(.L_x_167) ;  /* 0x0000000e04bc7947 */ /* 0x000fea000b800000 */
[----:B------:R-:W-:-:S13]  /*7430*/  ELECT P6, URZ, PT ;  /* 0x00000000003f782f */ /* 0x000fda00038c0000 */
.L_x_187:
[----:B------:R-:W0:Y:S01]  /*7440*/  LDC R4, c[0x0][0x28c] ;  /* 0x0000a300ff047b82 */ /* 0x000e220000000800 */
[----:B------:R-:W-:Y:S01]  /*7450*/  BSSY B1, `(.L_x_168) ;  /* 0x0000048000017945 */ /* 0x000fe20003800000 */
[----:B0-----:R-:W-:-:S13]  /*7460*/  ISETP.LT.OR P6, PT, R4, 0x1, !P6 ;  /* 0x000000010400780c */ /* 0x001fda00077c1670 */
[----:B------:R-:W-:Y:S05]  /*7470*/  @P6 BRA `(.L_x_169) ;  /* 0x0000000400146947 */ /* 0x000fea0003800000 */
[----:B------:R-:W-:Y:S01]  /*7480*/  LEA R12, R12, UR40, 0x2 ;  /* 0x000000280c0c7c11 */ /* 0x000fe2000f8e10ff */
[----:B------:R-:W-:Y:S01]  /*7490*/  IMAD.MOV.U32 R20, RZ, RZ, RZ ;  /* 0x000000ffff147224 */ /* 0x000fe200078e00ff */
[----:B------:R-:W-:Y:S01]  /*74a0*/  LEA R19, R19, UR15, 0x7 ;  /* 0x0000000f13137c11 */ /* 0x000fe2000f8e38ff */
[----:B------:R-:W-:Y:S02]  /*74b0*/  IMAD.MOV.U32 R4, RZ, RZ, R9 ;  /* 0x000000ffff047224 */ /* 0x000fe400078e0009 */
[----:B------:R-:W-:Y:S02]  /*74c0*/  IMAD.MOV.U32 R5, RZ, RZ, R3 ;  /* 0x000000ffff057224 */ /* 0x000fe400078e0003 */
[----:B------:R-:W-:Y:S02]  /*74d0*/  IMAD.MOV.U32 R6, RZ, RZ, R13 ;  /* 0x000000ffff067224 */ /* 0x000fe400078e000d */
[----:B------:R-:W-:-:S07]  /*74e0*/  IMAD.SHL.U32 R15, R12, 0x20, RZ ;  /* 0x000000200c0f7824 */ /* 0x000fce00078e00ff */
.L_x_172:
[----:B------:R-:W0:Y:S01]  /*74f0*/  S2R R21, SR_CgaCtaId ;  /* 0x0000000000157919 */ /* 0x000e220000008800 */
[----:B------:R-:W-:Y:S02]  /*7500*/  MOV R12, 0x400 ;  /* 0x00000400000c7802 */ /* 0x000fe40000000f00 */
[----:B------:R-:W-:-:S13]  /*7510*/  ISETP.NE.AND P1, PT, R0, RZ, PT ;  /* 0x000000ff0000720c */ /* 0x000fda0003f25270 */
[----:B------:R-:W1:Y:S01]  /*7520*/  @!P1 LDC R14, c[0x0][0x500] ;  /* 0x00014000ff0e9b82 */ /* 0x000e620000000800 */
[----:B0-----:R-:W-:Y:S02]  /*7530*/  LEA R23, R21, R12, 0x18 ;  /* 0x0000000c15177211 */ /* 0x001fe400078ec0ff */
[----:B------:R-:W-:-:S03]  /*7540*/  SHF.L.U32 R12, R5, 0x1f, RZ ;  /* 0x0000001f050c7819 */ /* 0x000fc600000006ff */
[----:B------:R-:W-:-:S04]  /*7550*/  IMAD R21, R6, 0x8, R23 ;  /* 0x0000000806157824 */ /* 0x000fc800078e0217 */
[----:B------:R-:W0:Y:S02]  /*7560*/  SYNCS.PHASECHK.TRANS64.TRYWAIT P0, [R21+URZ+0x18], R12 ;  /* 0x0000180c150075a7 */ /* 0x000e24000800017f */
[----:B01----:R-:W-:Y:S05]  /*7570*/  @!P0 BRA `(.L_x_170) ;  /* 0x0000000c00888947 */ /* 0x003fea0003800000 */
.L_x_188:
[----:B0-----:R-:W-:Y:S01]  /*7580*/  PRMT R12, R10, 0x9910, RZ ;  /* 0x000099100a0c7816 */ /* 0x001fe200000000ff */
[----:B------:R0:W-:Y:S03]  /*7590*/  @!P1 SYNCS.ARRIVE.TRANS64 RZ, [R21+URZ], R14 ;  /* 0x0000000e15ff99a7 */ /* 0x0001e6000800003f */
[----:B------:R-:W-:-:S13]  /*75a0*/  ISETP.NE.AND P0, PT, R12, 0x2, PT ;  /* 0x000000020c00780c */ /* 0x000fda0003f05270 */
[----:B0-----:R-:W-:Y:S05]  /*75b0*/  @P0 BRA `(.L_x_171) ;  /* 0x0000000000040947 */ /* 0x001fea0003800000 */
[----:B------:R-:W-:Y:S01]  /*75c0*/  BPT.TRAP 0x1 ;  /* 0x000000040000795c */ /* 0x000fe20000300000 */
.L_x_171:
[----:B------:R-:W-:Y:S01]  /*75d0*/  R2UR UR8, R6 ;  /* 0x00000000060872ca */ /* 0x000fe200000e0000 */
[----:B------:R-:W-:Y:S01]  /*75e0*/  VIADD R4, R4, 0xffffffff ;  /* 0xffffffff04047836 */ /* 0x000fe20000000000 */
[----:B------:R-:W-:Y:S01]  /*75f0*/  R2UR UR10, R23 ;  /* 0x00000000170a72ca */ /* 0x000fe200000e0000 */
[----:B------:R-:W-:Y:S01]  /*7600*/  UIADD3 UR4, UP0, UR30, 0xf0, URZ ;  /* 0x000000f01e047890 */ /* 0x000fe2000ff1e03f */
[----:B------:R-:W-:Y:S01]  /*7610*/  R2UR UR34, R20 ;  /* 0x00000000142272ca */ /* 0x000fe200000e0000 */
[----:B------:R-:W-:Y:S01]  /*7620*/  UIADD3 UR42, UP1, UR30, 0x1f0, URZ ;  /* 0x000001f01e2a7890 */ /* 0x000fe2000ff3e03f */
[----:B------:R-:W-:Y:S01]  /*7630*/  R2UR UR33, R21 ;  /* 0x00000000152172ca */ /* 0x000fe200000e0000 */
[----:B------:R-:W-:Y:S01]  /*7640*/  UIADD3.X UR5, URZ, UR31, URZ, UP0, !UPT ;  /* 0x0000001f3f057290 */ /* 0x000fe200087fe43f */
[----:B------:R-:W-:Y:S01]  /*7650*/  R2UR UR35, R15 ;  /* 0x000000000f2372ca */ /* 0x000fe200000e0000 */
[----:B------:R-:W-:Y:S01]  /*7660*/  UPRMT UR29, URZ, 0x5410, UR23 ;  /* 0x000054103f1d7896 */ /* 0x000fe20008000017 */
[----:B------:R-:W-:Y:S01]  /*7670*/  R2UR UR36, R7 ;  /* 0x00000000072472ca */ /* 0x000fe200000e0000 */
[----:B------:R-:W-:Y:S01]  /*7680*/  UIADD3.X UR43, URZ, UR31, URZ, UP1, !UPT ;  /* 0x0000001f3f2b7290 */ /* 0x000fe20008ffe43f */
[----:B------:R-:W-:Y:S01]  /*7690*/  R2UR UR19, R19 ;  /* 0x00000000131372ca */ /* 0x000fe200000e0000 */
[----:B------:R-:W-:Y:S01]  /*76a0*/  USHF.L.U32 UR8, UR8, 0xe, URZ ;  /* 0x0000000e08087899 */ /* 0x000fe2000800063f */
[----:B------:R-:W-:Y:S01]  /*76b0*/  ISETP.GT.AND P1, PT, R4, 0x1, PT ;  /* 0x000000010400780c */ /* 0x000fe20003f24270 */
[----:B------:R-:W-:Y:S01]  /*76c0*/  UPRMT UR44, URZ, 0x5410, UR22 ;  /* 0x000054103f2c7896 */ /* 0x000fe20008000016 */
[----:B------:R-:W-:Y:S01]  /*76d0*/  VIADD R6, R6, 0x1 ;  /* 0x0000000106067836 */ /* 0x000fe20000000000 */
[----:B------:R-:W-:Y:S01]  /*76e0*/  ULEA UR9, UR40, UR8, 0xb ;  /* 0x0000000828097291 */ /* 0x000fe2000f8e583f */
[----:B------:R-:W-:Y:S01]  /*76f0*/  VIADD R20, R20, 0x80 ;  /* 0x0000008014147836 */ /* 0x000fe20000000000 */
[----:B------:R-:W-:-:S02]  /*7700*/  ULOP3.LUT UR8, UR8, 0x1800, UR37, 0xf8, !UPT ;  /* 0x0000180008087892 */ /* 0x000fc4000f8ef825 */
[----:B------:R-:W-:Y:S01]  /*7710*/  ULEA UR24, UR9, UR10, 0x1 ;  /* 0x0000000a09187291 */ /* 0x000fe2000f8e083f */
[C---:B------:R-:W-:Y:S01]  /*7720*/  ISETP.NE.AND P0, PT, R6.reuse, 0x3, PT ;  /* 0x000000030600780c */ /* 0x040fe20003f05270 */
[----:B------:R-:W-:Y:S02]  /*7730*/  ULEA UR8, UR8, UR10, 0x1 ;  /* 0x0000000a08087291 */ /* 0x000fe4000f8e083f */
[----:B------:R-:W-:Y:S01]  /*7740*/  UIADD3 UR32, UR24, 0x100, URZ ;  /* 0x0000010018207890 */ /* 0x000fe2000fffe03f */
[----:B------:R-:W-:Y:S01]  /*7750*/  SEL R12, RZ, 0x1, P0 ;  /* 0x00000001ff0c7807 */ /* 0x000fe20000000000 */
[----:B------:R-:W-:Y:S01]  /*7760*/  UIADD3 UR26, UR34, 0x40, URZ ;  /* 0x00000040221a7890 */ /* 0x000fe2000fffe03f */
[----:B------:R-:W-:Y:S01]  /*7770*/  SEL R6, R6, RZ, P0 ;  /* 0x000000ff06067207 */ /* 0x000fe20000000000 */
[----:B------:R-:W-:Y:S01]  /*7780*/  UIADD3 UR24, UR24, 0x4100, URZ ;  /* 0x0000410018187890 */ /* 0x000fe2000fffe03f */
[----:B------:R-:W-:Y:S01]  /*7790*/  LOP3.LUT R5, R5, R12, RZ, 0x3c, !PT ;  /* 0x0000000c05057212 */ /* 0x000fe200078e3cff */
[----:B------:R-:W-:-:S02]  /*77a0*/  UIADD3 UR16, UR8, 0x18100, URZ ;  /* 0x0001810008107890 */ /* 0x000fc4000fffe03f */
[----:B------:R-:W-:Y:S01]  /*77b0*/  UIADD3 UR8, UR8, 0x1c100, URZ ;  /* 0x0001c10008087890 */ /* 0x000fe2000fffe03f */
[----:B------:R-:W-:Y:S01]  /*77c0*/  UMOV UR6, 0x0 ;  /* 0x0000000000067882 */ /* 0x000fe20000000000 */
[----:B------:R-:W-:Y:S01]  /*77d0*/  UMOV UR7, 0x10000000 ;  /* 0x1000000000077882 */ /* 0x000fe20000000000 */
[----:B------:R-:W-:Y:S01]  /*77e0*/  UMOV UR25, UR33 ;  /* 0x0000002100197c82 */ /* 0x000fe20008000000 */
[----:B------:R-:W-:Y:S01]  /*77f0*/  UMOV UR27, UR35 ;  /* 0x00000023001b7c82 */ /* 0x000fe20008000000 */
[----:B------:R-:W-:Y:S01]  /*7800*/  UMOV UR28, UR36 ;  /* 0x00000024001c7c82 */ /* 0x000fe20008000000 */
[----:B------:R-:W-:Y:S01]  /*7810*/  UMOV UR17, UR33 ;  /* 0x0000002100117c82 */ /* 0x000fe20008000000 */
[----:B------:R-:W-:Y:S01]  /*7820*/  UMOV UR18, UR34 ;  /* 0x0000002200127c82 */ /* 0x000fe20008000000 */
[----:B------:R-:W-:Y:S01]  /*7830*/  UMOV UR20, UR36 ;  /* 0x0000002400147c82 */ /* 0x000fe20008000000 */
[----:B------:R0:W-:Y:S01]  /*7840*/  UTMALDG.3D.MULTICAST [UR32], [UR4], UR29, desc[UR6] ;  /* 0x00000620040073b4 */ /* 0x0001e2000801181d */
[----:B------:R-:W-:Y:S01]  /*7850*/  UMOV UR9, UR33 ;  /* 0x0000002100097c82 */ /* 0x000fe20008000000 */
[----:B------:R-:W-:Y:S01]  /*7860*/  UMOV UR11, UR19 ;  /* 0x00000013000b7c82 */ /* 0x000fe20008000000 */
[----:B------:R-:W-:Y:S01]  /*7870*/  UMOV UR12, UR36 ;  /* 0x00000024000c7c82 */ /* 0x000fe20008000000 */
[----:B------:R-:W-:Y:S01]  /*7880*/  UMOV UR10, UR26 ;  /* 0x0000001a000a7c82 */ /* 0x000fe20008000000 */
[----:B------:R0:W-:Y:S01]  /*7890*/  UTMALDG.3D.MULTICAST [UR24], [UR4], UR29, desc[UR6] ;  /* 0x00000618040073b4 */ /* 0x0001e2000801181d */
[----:B------:R0:W-:Y:S01]  /*78a0*/  UTMALDG.3D.MULTICAST [UR16], [UR42], UR44, desc[UR6] ;  /* 0x000006102a0073b4 */ /* 0x0001e2000801182c */
[----:B------:R0:W-:Y:S02]  /*78b0*/  UTMALDG.3D.MULTICAST [UR8], [UR42], UR44, desc[UR6] ;  /* 0x000006082a0073b4 */ /* 0x0001e4000801182c */
[----:B0-----:R-:W-:Y:S05]  /*78c0*/  @P1 BRA `(.L_x_172) ;  /* 0xfffffffc00081947 */ /* 0x001fea000383ffff */
.L_x_169:
[----:B------:R-:W-:Y:S05]  /*78d0*/  BSYNC B1 ;  /* 0x0000000000017941 */ /* 0x000fea0003800000 */
.L_x_168:
[----:B------:R-:W-:Y:S01]  /*78e0*/  LOP3.LUT P1, RZ, R11, 0xff, RZ, 0xc0, !PT ;  /* 0x000000ff0bff7812 */ /* 0x000fe2000782c0ff */
[C---:B------:R-:W-:Y:S01]  /*78f0*/  IMAD.IADD R13, R8.reuse, 0x1, R13 ;  /* 0x00000001080d7824 */ /* 0x040fe200078e020d */
[----:B------:R-:W-:Y:S01]  /*7900*/  ULDC.64 UR4, c[0x0][0x650] ;  /* 0x0001940000047ab9 */ /* 0x000fe20000000a00 */
[C---:B------:R-:W-:Y:S01]  /*7910*/  ISETP.GE.U32.AND P2, PT, R8.reuse, 0x3, PT ;  /* 0x000000030800780c */ /* 0x040fe20003f46070 */
[----:B------:R-:W-:Y:S01]  /*7920*/  BSSY B1, `(.L_x_173) ;  /* 0x000006b000017945 */ /* 0x000fe20003800000 */
[----:B------:R-:W-:Y:S01]  /*7930*/  IMAD.MOV.U32 R12, RZ, RZ, -0x1 ;  /* 0xffffffffff0c7424 */ /* 0x000fe200078e00ff */
[----:B------:R-:W-:Y:S01]  /*7940*/  ISETP.GT.U32.AND P0, PT, R13, 0x2, PT ;  /* 0x000000020d00780c */ /* 0x000fe20003f04070 */
[----:B------:R-:W-:Y:S01]  /*7950*/  IMAD.MOV.U32 R19, RZ, RZ, -0x1 ;  /* 0xffffffffff137424 */ /* 0x000fe200078e00ff */
[----:B------:R-:W-:Y:S01]  /*7960*/  PRMT R11, RZ, 0x7610, R11 ;  /* 0x00007610ff0b7816 */ /* 0x000fe2000000000b */
[----:B------:R-:W-:Y:S01]  /*7970*/  IMAD.MOV.U32 R7, RZ, RZ, -0x1 ;  /* 0xffffffffff077424 */ /* 0x000fe200078e00ff */
[----:B------:R-:W-:-:S03]  /*7980*/  ISETP.LT.U32.AND P0, PT, R8, 0x3, P0 ;  /* 0x000000030800780c */ /* 0x000fc60000701070 */
[----:B------:R-:W0:Y:S01]  /*7990*/  @P1 S2R R5, SR_CgaCtaId ;  /* 0x0000000000051919 */ /* 0x000e220000008800 */
[----:B------:R-:W-:-:S04]  /*79a0*/  @P1 MOV R4, 0x400 ;  /* 0x0000040000041802 */ /* 0x000fc80000000f00 */
[----:B0-----:R-:W-:Y:S01]  /*79b0*/  @P1 LEA R6, R5, R4, 0x18 ;  /* 0x0000000405061211 */ /* 0x001fe200078ec0ff */
[----:B------:R-:W-:Y:S01]  /*79c0*/  IMAD.WIDE.U32 R4, R13, -0x55555555, RZ ;  /* 0xaaaaaaab0d047825 */ /* 0x000fe200078e00ff */
[----:B------:R-:W-:Y:S02]  /*79d0*/  SEL R4, RZ, 0x1, !P0 ;  /* 0x00000001ff047807 */ /* 0x000fe40004000000 */
[----:B------:R0:W-:Y:S01]  /*79e0*/  @P1 SYNCS.ARRIVE.TRANS64.A1T0 RZ, [R6+URZ+0x48], RZ ;  /* 0x000048ff06ff19a7 */ /* 0x0001e2000810003f */
[----:B------:R-:W-:Y:S02]  /*79f0*/  IADD3 R16, P1, R16, UR38, RZ ;  /* 0x0000002610107c10 */ /* 0x000fe4000ff3e0ff */
[----:B------:R-:W-:Y:S02]  /*7a00*/  LOP3.LUT R3, R3, R4, RZ, 0x3c, !PT ;  /* 0x0000000403037212 */ /* 0x000fe400078e3cff */
[----:B------:R-:W-:Y:S02]  /*7a10*/  IADD3.X R17, R17, UR41, RZ, P1, !PT ;  /* 0x0000002911117c10 */ /* 0x000fe40008ffe4ff */
[----:B------:R-:W-:-:S02]  /*7a20*/  ISETP.GE.U32.AND P0, PT, R16, UR4, PT ;  /* 0x0000000410007c0c */ /* 0x000fc4000bf06070 */
[----:B0-----:R-:W-:Y:S02]  /*7a30*/  SHF.R.U32.HI R6, RZ, 0x1, R5 ;  /* 0x00000001ff067819 */ /* 0x001fe40000011605 */
[----:B------:R-:W-:Y:S02]  /*7a40*/  ISETP.GE.U32.AND.EX P0, PT, R17, UR5, PT, P0 ;  /* 0x0000000511007c0c */ /* 0x000fe4000bf06100 */
[----:B------:R-:W-:Y:S01]  /*7a50*/  @P2 LOP3.LUT R3, R3, 0x1, R6, 0x78, !PT ;  /* 0x0000000103032812 */ /* 0x000fe200078e7806 */
[----:B------:R-:W-:Y:S01]  /*7a60*/  IMAD R13, R6, -0x3, R13 ;  /* 0xfffffffd060d7824 */ /* 0x000fe200078e020d */
[----:B------:R-:W-:-:S09]  /*7a70*/  PRMT R4, RZ, 0x7610, R4 ;  /* 0x00007610ff047816 */ /* 0x000fd20000000004 */
[----:B------:R-:W-:Y:S05]  /*7a80*/  @P0 BRA `(.L_x_174) ;  /* 0x0000000400500947 */ /* 0x000fea0003800000 */
[----:B------:R-:W0:Y:S01]  /*7a90*/  S2R R15, SR_CTAID.X ;  /* 0x00000000000f7919 */ /* 0x000e220000002500 */
[----:B------:R-:W-:Y:S01]  /*7aa0*/  ULDC.64 UR4, c[0x0][0x628] ;  /* 0x00018a0000047ab9 */ /* 0x000fe20000000a00 */
[----:B------:R-:W1:Y:S01]  /*7ab0*/  LDC R20, c[0x0][0x144] ;  /* 0x00005100ff147b82 */ /* 0x000e620000000800 */
[----:B------:R-:W-:Y:S01]  /*7ac0*/  ISETP.NE.U32.AND P0, PT, RZ, UR4, PT ;  /* 0x00000004ff007c0c */ /* 0x000fe2000bf05070 */
[----:B------:R-:W2:Y:S01]  /*7ad0*/  S2R R12, SR_CTAID.Y ;  /* 0x00000000000c7919 */ /* 0x000ea20000002600 */
[----:B------:R-:W-:Y:S01]  /*7ae0*/  ULDC UR6, c[0x0][0x150] ;  /* 0x0000540000067ab9 */ /* 0x000fe20000000800 */
[----:B------:R-:W-:Y:S01]  /*7af0*/  ULDC UR7, c[0x0][0x630] ;  /* 0x00018c0000077ab9 */ /* 0x000fe20000000800 */
[----:B------:R-:W-:Y:S01]  /*7b00*/  ISETP.NE.AND.EX P0, PT, RZ, UR5, PT, P0 ;  /* 0x00000005ff007c0c */ /* 0x000fe2000bf05300 */
[----:B------:R-:W-:Y:S01]  /*7b10*/  IMAD.MOV.U32 R4, RZ, RZ, R16 ;  /* 0x000000ffff047224 */ /* 0x000fe200078e0010 */
[----:B0-----:R-:W-:-:S05]  /*7b20*/  I2FP.F32.U32 R5, R15 ;  /* 0x0000000f00057245 */ /* 0x001fca0000201000 */
[----:B------:R-:W-:Y:S01]  /*7b30*/  FMUL R21, R5, UR6 ;  /* 0x0000000605157c20 */ /* 0x000fe20008400000 */
[----:B------:R-:W-:-:S05]  /*7b40*/  IMAD.MOV.U32 R5, RZ, RZ, R17 ;  /* 0x000000ffff057224 */ /* 0x000fca00078e0011 */
[----:B--2---:R-:W-:Y:S05]  /*7b50*/  @!P0 BRA `(.L_x_175) ;  /* 0x0000000000288947 */ /* 0x004fea0003800000 */
[----:B------:R-:W-:Y:S02]  /*7b60*/  ULDC UR6, c[0x0][0x634] ;  /* 0x00018d0000067ab9 */ /* 0x000fe40000000800 */
[----:B------:R-:W-:-:S05]  /*7b70*/  IADD3 R5, P0, R16, UR6, RZ ;  /* 0x0000000610057c10 */ /* 0x000fca000ff1e0ff */
[----:B------:R-:W-:-:S04]  /*7b80*/  IMAD.X R19, RZ, RZ, R17, P0 ;  /* 0x000000ffff137224 */ /* 0x000fc800000e0611 */
[----:B------:R-:W-:-:S04]  /*7b90*/  IMAD.WIDE.U32 R6, R19, UR4, RZ ;  /* 0x0000000413067c25 */ /* 0x000fc8000f8e00ff */
[----:B------:R-:W-:-:S04]  /*7ba0*/  IMAD.WIDE.U32 R6, P0, R5, UR5, R6 ;  /* 0x0000000505067c25 */ /* 0x000fc8000f800006 */
[----:B------:R-:W-:-:S04]  /*7bb0*/  IMAD.WIDE.U32 R4, R5, UR4, RZ ;  /* 0x0000000405047c25 */ /* 0x000fc8000f8e00ff */
[----:B------:R-:W-:Y:S01]  /*7bc0*/  IMAD.MOV.U32 R4, RZ, RZ, R7 ;  /* 0x000000ffff047224 */ /* 0x000fe200078e0007 */
[----:B------:R-:W-:Y:S01]  /*7bd0*/  IADD3 RZ, P1, R5, R6, RZ ;  /* 0x0000000605ff7210 */ /* 0x000fe20007f3e0ff */
[----:B------:R-:W-:-:S04]  /*7be0*/  IMAD.X R5, RZ, RZ, RZ, P0 ;  /* 0x000000ffff057224 */ /* 0x000fc800000e06ff */
[----:B------:R-:W-:-:S08]  /*7bf0*/  IMAD.WIDE.U32.X R4, R19, UR5, R4, P1 ;  /* 0x0000000513047c25 */ /* 0x000fd000088e0404 */
.L_x_175:
[--C-:B------:R-:W-:Y:S01]  /*7c00*/  SHF.R.U64 R14, R4, UR7, R5.reuse ;  /* 0x00000007040e7c19 */ /* 0x100fe20008001205 */
[----:B------:R-:W0:Y:S01]  /*7c10*/  F2I.U32.TRUNC.NTZ R21, R21 ;  /* 0x0000001500157305 */ /* 0x000e22000020f000 */
[----:B------:R-:W-:Y:S01]  /*7c20*/  SHF.R.U32.HI R4, RZ, UR7, R5 ;  /* 0x00000007ff047c19 */ /* 0x000fe20008011605 */
[----:B------:R-:W-:Y:S01]  /*7c30*/  ULDC.64 UR4, c[0x0][0x620] ;  /* 0x0001880000047ab9 */ /* 0x000fe20000000a00 */
[----:B------:R-:W-:Y:S01]  /*7c40*/  IADD3 R7, P0, RZ, -R14, RZ ;  /* 0x8000000eff077210 */ /* 0x000fe20007f1e0ff */
[----:B------:R-:W-:-:S04]  /*7c50*/  ULDC.64 UR6, c[0x0][0x640] ;  /* 0x0001900000067ab9 */ /* 0x000fc80000000a00 */
[----:B------:R-:W-:Y:S01]  /*7c60*/  IMAD.X R4, RZ, RZ, ~R4, P0 ;  /* 0x000000ffff047224 */ /* 0x000fe200000e0e04 */
[----:B------:R-:W-:-:S03]  /*7c70*/  ISETP.NE.U32.AND P0, PT, RZ, UR6, PT ;  /* 0x00000006ff007c0c */ /* 0x000fc6000bf05070 */
[----:B------:R-:W-:Y:S01]  /*7c80*/  IMAD R6, R4, UR4, RZ ;  /* 0x0000000404067c24 */ /* 0x000fe2000f8e02ff */
[----:B------:R-:W-:Y:S01]  /*7c90*/  ISETP.NE.AND.EX P0, PT, RZ, UR7, PT, P0 ;  /* 0x00000007ff007c0c */ /* 0x000fe2000bf05300 */
[----:B------:R-:W-:Y:S01]  /*7ca0*/  IMAD.WIDE.U32 R4, R7, UR4, R16 ;  /* 0x0000000407047c25 */ /* 0x000fe2000f8e0010 */
[----:B------:R-:W-:-:S03]  /*7cb0*/  ULDC UR4, c[0x0][0x618] ;  /* 0x0001860000047ab9 */ /* 0x000fc60000000800 */
[----:B------:R-:W-:Y:S01]  /*7cc0*/  IMAD R7, R7, UR5, R6 ;  /* 0x0000000507077c24 */ /* 0x000fe2000f8e0206 */
[----:B------:R-:W-:Y:S01]  /*7cd0*/  ULDC UR5, c[0x0][0x154] ;  /* 0x0000550000057ab9 */ /* 0x000fe20000000800 */
[----:B0-----:R-:W-:Y:S02]  /*7ce0*/  IMAD.MOV R6, RZ, RZ, -R21 ;  /* 0x000000ffff067224 */ /* 0x001fe400078e0a15 */
[----:B------:R-:W0:Y:S01]  /*7cf0*/  LDC R21, c[0x0][0x148] ;  /* 0x00005200ff157b82 */ /* 0x000e220000000800 */
[----:B------:R-:W-:Y:S02]  /*7d00*/  IMAD.IADD R5, R5, 0x1, R7 ;  /* 0x0000000105057824 */ /* 0x000fe400078e0207 */
[----:B-1----:R-:W-:Y:S01]  /*7d10*/  IMAD R15, R20, R6, R15 ;  /* 0x00000006140f7224 */ /* 0x002fe200078e020f */
[----:B------:R-:W-:Y:S02]  /*7d20*/  I2FP.F32.U32 R6, R12 ;  /* 0x0000000c00067245 */ /* 0x000fe40000201000 */
[----:B------:R-:W-:-:S02]  /*7d30*/  SHF.R.U64 R19, R4, UR4, R5 ;  /* 0x0000000404137c19 */ /* 0x000fc40008001205 */
[----:B------:R-:W-:Y:S01]  /*7d40*/  SHF.R.U32.HI R4, RZ, UR4, R5 ;  /* 0x00000004ff047c19 */ /* 0x000fe20008011605 */
[----:B------:R-:W-:Y:S01]  /*7d50*/  FMUL R6, R6, UR5 ;  /* 0x0000000506067c20 */ /* 0x000fe20008400000 */
[----:B------:R-:W-:Y:S02]  /*7d60*/  ULDC UR4, c[0x0][0x608] ;  /* 0x0001820000047ab9 */ /* 0x000fe40000000800 */
[--C-:B------:R-:W-:Y:S01]  /*7d70*/  SHF.R.U64 R22, R19, UR4, R4.reuse ;  /* 0x0000000413167c19 */ /* 0x100fe20008001204 */
[----:B------:R1:W2:Y:S01]  /*7d80*/  F2I.U32.TRUNC.NTZ R24, R6 ;  /* 0x0000000600187305 */ /* 0x0002a2000020f000 */
[----:B------:R-:W-:Y:S01]  /*7d90*/  SHF.R.U32.HI R5, RZ, UR4, R4 ;  /* 0x00000004ff057c19 */ /* 0x000fe20008011604 */
[----:B------:R-:W-:-:S03]  /*7da0*/  ULDC UR4, c[0x0][0x658] ;  /* 0x0001960000047ab9 */ /* 0x000fc60000000800 */
[--C-:B------:R-:W-:Y:S02]  /*7db0*/  SHF.R.U64 R20, R22, UR4, R5.reuse ;  /* 0x0000000416147c19 */ /* 0x100fe40008001205 */
[----:B------:R-:W-:-:S03]  /*7dc0*/  SHF.R.U32.HI R23, RZ, UR4, R5 ;  /* 0x00000004ff177c19 */ /* 0x000fc60008011605 */
[----:B------:R-:W-:Y:S02]  /*7dd0*/  IMAD.MOV.U32 R4, RZ, RZ, R20 ;  /* 0x000000ffff047224 */ /* 0x000fe400078e0014 */
[----:B------:R-:W-:Y:S01]  /*7de0*/  IMAD.MOV.U32 R5, RZ, RZ, R23 ;  /* 0x000000ffff057224 */ /* 0x000fe200078e0017 */
[----:B-1----:R-:W-:Y:S06]  /*7df0*/  @!P0 BRA `(.L_x_176) ;  /* 0x0000000000288947 */ /* 0x002fec0003800000 */
        /* <DEDUP_REMOVED lines=10> */
.L_x_176:
[----:B------:R-:W-:Y:S01]  /*7ea0*/  ISETP.NE.AND P0, PT, R2, 0x1, PT ;  /* 0x000000010200780c */ /* 0x000fe20003f05270 */
[----:B------:R-:W-:Y:S01]  /*7eb0*/  ULDC UR4, c[0x0][0x648] ;  /* 0x0001920000047ab9 */ /* 0x000fe20000000800 */
[----:B------:R-:W-:Y:S01]  /*7ec0*/  LOP3.LUT R22, R22, UR21, RZ, 0xc0, !PT ;  /* 0x0000001516167c12 */ /* 0x000fe2000f8ec0ff */
[----:B--2---:R-:W-:Y:S01]  /*7ed0*/  IMAD.MOV R24, RZ, RZ, -R24 ;  /* 0x000000ffff187224 */ /* 0x004fe200078e0a18 */
[----:B------:R-:W-:Y:S01]  /*7ee0*/  SHF.R.U64 R5, R4, UR4, R5 ;  /* 0x0000000404057c19 */ /* 0x000fe20008001205 */
[----:B------:R-:W-:Y:S01]  /*7ef0*/  ULDC UR4, c[0x0][0x638] ;  /* 0x00018e0000047ab9 */ /* 0x000fe20000000800 */
[----:B------:R-:W-:Y:S01]  /*7f00*/  LOP3.LUT R19, R19, UR14, RZ, 0xc0, !PT ;  /* 0x0000000e13137c12 */ /* 0x000fe2000f8ec0ff */
[----:B------:R-:W-:Y:S01]  /*7f10*/  ULDC UR5, c[0x0][0x610] ;  /* 0x0001840000057ab9 */ /* 0x000fe20000000800 */
[----:B------:R-:W-:Y:S02]  /*7f20*/  IMAD.MOV.U32 R4, RZ, RZ, 0x1 ;  /* 0x00000001ff047424 */ /* 0x000fe400078e00ff */
[----:B------:R-:W-:-:S02]  /*7f30*/  IMAD.MOV R7, RZ, RZ, -R5 ;  /* 0x000000ffff077224 */ /* 0x000fc400078e0a05 */
[----:B------:R-:W-:Y:S02]  /*7f40*/  IMAD R22, R5, UR13, R22 ;  /* 0x0000000d05167c24 */ /* 0x000fe4000f8e0216 */
[----:B0-----:R-:W-:Y:S02]  /*7f50*/  @P0 IMAD R15, R21, R24, R12 ;  /* 0x00000018150f0224 */ /* 0x001fe400078e020c */
[----:B------:R-:W-:Y:S01]  /*7f60*/  IMAD R20, R7, UR4, R20 ;  /* 0x0000000407147c24 */ /* 0x000fe2000f8e0214 */
[----:B------:R-:W-:Y:S01]  /*7f70*/  ULDC UR4, c[0x0][0x600] ;  /* 0x0001800000047ab9 */ /* 0x000fe20000000800 */
[----:B------:R-:W-:Y:S02]  /*7f80*/  IMAD R15, R22, UR5, R15 ;  /* 0x00000005160f7c24 */ /* 0x000fe4000f8e020f */
[----:B------:R-:W-:Y:S02]  /*7f90*/  IMAD R20, R20, UR4, R19 ;  /* 0x0000000414147c24 */ /* 0x000fe4000f8e0213 */
[----:B------:R-:W-:-:S03]  /*7fa0*/  IMAD.MOV.U32 R7, RZ, RZ, R14 ;  /* 0x000000ffff077224 */ /* 0x000fc600078e000e */
[----:B------:R-:W-:Y:S02]  /*7fb0*/  SEL R19, R20, R15, !P0 ;  /* 0x0000000f14137207 */ /* 0x000fe40004000000 */
[----:B------:R-:W-:-:S07]  /*7fc0*/  SEL R12, R15, R20, !P0 ;  /* 0x000000140f0c7207 */ /* 0x000fce0004000000 */
.L_x_174:
[----:B------:R-:W-:Y:S05]  /*7fd0*/  BSYNC B1 ;  /* 0x0000000000017941 */ /* 0x000fea0003800000 */
.L_x_173:
[----:B------:R-:W-:-:S13]  /*7fe0*/  LOP3.LUT P0, RZ, R4, 0xff, RZ, 0xc0, !PT ;  /* 0x000000ff04ff7812 */ /* 0x000fda000780c0ff */
[----:B------:R-:W-:Y:S05]  /*7ff0*/  @P0 BRA `(.L_x_177) ;  /* 0xfffffff400040947 */ /* 0x000fea000383ffff */
[----:B------:R-:W-:Y:S05]  /*8000*/  BSYNC B0 ;  /* 0x0000000000007941 */ /* 0x000fea0003800000 */
.L_x_166:
[----:B------:R-:W-:-:S03]  /*8010*/  UMOV UR4, 0xffffffff ;  /* 0xffffffff00047882 */ /* 0x000fc60000000000 */
[----:B------:R-:W-:Y:S05]  /*8020*/  BRA.DIV UR4, `(.L_x_178) ;  /* 0x0000000204f07947 */ /* 0x000fea000b800000 */
[----:B------:R-:W-:-:S13]  /*8030*/  ELECT P6, URZ, PT ;  /* 0x00000000003f782f */ /* 0x000fda00038c0000 */
.L_x_191:
[----:B------:R-:W-:Y:S04]  /*8040*/  BSSY B0, `(.L_x_179) ;  /* 0x0000022000007945 */ /* 0x000fe80003800000 */
[----:B------:R-:W-:Y:S05]  /*8050*/  @!P6 BRA `(.L_x_180) ;  /* 0x000000000080e947 */ /* 0x000fea0003800000 */
[----:B------:R-:W-:-:S04]  /*8060*/  LOP3.LUT R18, R18, 0x2, RZ, 0xfc, !PT ;  /* 0x0000000212127812 */ /* 0x000fc800078efcff */
[----:B------:R-:W-:-:S13]  /*8070*/  ISETP.NE.AND P0, PT, R18, 0x3, PT ;  /* 0x000000031200780c */ /* 0x000fda0003f05270 */
[----:B------:R-:W-:Y:S05]  /*8080*/  @!P0 BRA `(.L_x_181) ;  /* 0x0000000000048947 */ /* 0x000fea0003800000 */
[----:B------:R-:W-:Y:S01]  /*8090*/  BPT.TRAP 0x1 ;  /* 0x000000040000795c */ /* 0x000fe20000300000 */
.L_x_181:
[----:B------:R-:W0:Y:S01]  /*80a0*/  S2R R5, SR_CgaCtaId ;  /* 0x0000000000057919 */ /* 0x000e220000008800 */
[----:B------:R-:W-:Y:S02]  /*80b0*/  MOV R0, 0x400 ;  /* 0x0000040000007802 */ /* 0x000fe40000000f00 */
[----:B------:R-:W-:Y:S02]  /*80c0*/  SHF.L.U32 R4, R3, 0x1f, RZ ;  /* 0x0000001f03047819 */ /* 0x000fe400000006ff */
[----:B0-----:R-:W-:-:S05]  /*80d0*/  LEA R0, R5, R0, 0x18 ;  /* 0x0000000005007211 */ /* 0x001fca00078ec0ff */
[----:B------:R-:W-:-:S04]  /*80e0*/  VIADD R0, R0, 0x18 ;  /* 0x0000001800007836 */ /* 0x000fc80000000000 */
[C---:B------:R-:W-:Y:S02]  /*80f0*/  IMAD R7, R13.reuse, 0x8, R0 ;  /* 0x000000080d077824 */ /* 0x040fe400078e0200 */
[----:B------:R-:W-:Y:S02]  /*8100*/  VIADD R13, R13, 0x1 ;  /* 0x000000010d0d7836 */ /* 0x000fe40000000000 */
[----:B------:R-:W0:Y:S03]  /*8110*/  SYNCS.PHASECHK.TRANS64.TRYWAIT P0, [R7+URZ], R4 ;  /* 0x00000004070075a7 */ /* 0x000e26000800017f */
[----:B------:R-:W-:-:S04]  /*8120*/  ISETP.NE.AND P1, PT, R13, 0x3, PT ;  /* 0x000000030d00780c */ /* 0x000fc80003f25270 */
[----:B------:R-:W-:Y:S02]  /*8130*/  SEL R2, RZ, 0x1, P1 ;  /* 0x00000001ff027807 */ /* 0x000fe40000800000 */
[----:B------:R-:W-:Y:S02]  /*8140*/  SEL R13, R13, RZ, P1 ;  /* 0x000000ff0d0d7207 */ /* 0x000fe40000800000 */
[----:B------:R-:W-:-:S03]  /*8150*/  LOP3.LUT R9, R3, R2, RZ, 0x3c, !PT ;  /* 0x0000000203097212 */ /* 0x000fc600078e3cff */
[----:B------:R-:W-:Y:S01]  /*8160*/  IMAD R6, R13, 0x8, R0 ;  /* 0x000000080d067824 */ /* 0x000fe200078e0200 */
[----:B------:R-:W-:Y:S01]  /*8170*/  SHF.L.U32 R5, R9, 0x1f, RZ ;  /* 0x0000001f09057819 */ /* 0x000fe200000006ff */
[----:B0-----:R-:W-:Y:S06]  /*8180*/  @!P0 BRA `(.L_x_182) ;  /* 0x0000000000b88947 */ /* 0x001fec0003800000 */
.L_x_192:
[----:B------:R-:W1:Y:S01]  /*8190*/  SYNCS.PHASECHK.TRANS64.TRYWAIT P0, [R6+URZ], R5 ;  /* 0x00000005060075a7 */ /* 0x000e62000800017f */
[----:B------:R-:W-:-:S05]  /*81a0*/  VIADD R2, R13, 0x1 ;  /* 0x000000010d027836 */ /* 0x000fca0000000000 */
[----:B------:R-:W-:-:S04]  /*81b0*/  ISETP.NE.AND P1, PT, R2, 0x3, PT ;  /* 0x000000030200780c */ /* 0x000fc80003f25270 */
[----:B0-----:R-:W-:Y:S02]  /*81c0*/  SEL R4, RZ, 0x1, P1 ;  /* 0x00000001ff047807 */ /* 0x001fe40000800000 */
[----:B------:R-:W-:Y:S02]  /*81d0*/  SEL R3, R2, RZ, P1 ;  /* 0x000000ff02037207 */ /* 0x000fe40000800000 */
[----:B------:R-:W-:Y:S01]  /*81e0*/  LOP3.LUT R4, R9, R4, RZ, 0x3c, !PT ;  /* 0x0000000409047212 */ /* 0x000fe200078e3cff */
[----:B-1----:R-:W-:Y:S06]  /*81f0*/  @!P0 BRA `(.L_x_183) ;  /* 0x0000000000b08947 */ /* 0x002fec0003800000 */
.L_x_193:
[----:B------:R-:W-:Y:S01]  /*8200*/  IMAD R3, R3, 0x8, R0 ;  /* 0x0000000803037824 */ /* 0x000fe200078e0200 */
[----:B------:R-:W-:-:S07]  /*8210*/  SHF.L.U32 R0, R4, 0x1f, RZ ;  /* 0x0000001f04007819 */ /* 0x000fce00000006ff */
.L_x_184:
[----:B-1----:R1:W2:Y:S02]  /*8220*/  SYNCS.PHASECHK.TRANS64.TRYWAIT P0, [R3+URZ], R0 ;  /* 0x00000000030075a7 */ /* 0x0022a4000800017f */
[----:B--2---:R-:W-:Y:S05]  /*8230*/  @!P0 NANOSLEEP.SYNCS 0x989680 ;  /* 0x009896800000895d */ /* 0x004fea0003900000 */
[----:B------:R-:W2:Y:S02]  /*8240*/  @!P0 SYNCS.PHASECHK.TRANS64 P0, [R3+URZ], R0 ;  /* 0x00000000030085a7 */ /* 0x000ea4000800007f */
[----:B--2---:R-:W-:Y:S05]  /*8250*/  @!P0 BRA `(.L_x_184) ;  /* 0xfffffffc00f08947 */ /* 0x004fea000383ffff */
.L_x_180:
[----:B------:R-:W-:Y:S05]  /*8260*/  BSYNC B0 ;  /* 0x0000000000007941 */ /* 0x000fea0003800000 */
.L_x_179:
[----:B------:R-:W-:Y:S05]  /*8270*/  EXIT ;  /* 0x000000000000794d */ /* 0x000fea0003800000 */
.L_x_21:
[----:B-1----:R1:W2:Y:S02]  /*8280*/  SYNCS.PHASECHK.TRANS64.TRYWAIT P1, [R3+URZ], R0 ;  /* 0x00000000030075a7 */ /* 0x0022a4000802017f */
[----:B--2---:R-:W-:Y:S05]  /*8290*/  @!P1 NANOSLEEP.SYNCS 0x989680 ;  /* 0x009896800000995d */ /* 0x004fea0003900000 */
[----:B------:R-:W2:Y:S02]  /*82a0*/  @!P1 SYNCS.PHASECHK.TRANS64 P1, [R3+URZ], R0 ;  /* 0x00000000030095a7 */ /* 0x000ea4000802007f */
[----:B--2---:R-:W-:Y:S05]  /*82b0*/  @!P1 BRA `(.L_x_21) ;  /* 0xfffffffc00f09947 */ /* 0x004fea000383ffff */
[----:B------:R-:W-:Y:S05]  /*82c0*/  BRA `(.L_x_20) ;  /* 0xffffff9400387947 */ /* 0x000fea000383ffff */
.L_x_26:
[----:B-1----:R1:W2:Y:S02]  /*82d0*/  SYNCS.PHASECHK.TRANS64.TRYWAIT P1, [R5+URZ], R4 ;  /* 0x00000004050075a7 */ /* 0x0022a4000802017f */
[----:B--2---:R-:W-:Y:S05]  /*82e0*/  @!P1 NANOSLEEP.SYNCS 0x989680 ;  /* 0x009896800000995d */ /* 0x004fea0003900000 */
[----:B------:R-:W2:Y:S02]  /*82f0*/  @!P1 SYNCS.PHASECHK.TRANS64 P1, [R5+URZ], R4 ;  /* 0x00000004050095a7 */ /* 0x000ea4000802007f */
[----:B--2---:R-:W-:Y:S05]  /*8300*/  @!P1 BRA `(.L_x_26) ;  /* 0xfffffffc00f09947 */ /* 0x004fea000383ffff */
[----:B------:R-:W-:Y:S05]  /*8310*/  BRA `(.L_x_25) ;  /* 0xffffff9800847947 */ /* 0x000fea000383ffff */
.L_x_167:
[----:B------:R-:W-:Y:S01]  /*8320*/  BSSY B1, `(.L_x_185) ;  /* 0x0000006000017945 */ /* 0x000fe20003800000 */
[----:B------:R-:W-:-:S07]  /*8330*/  IMAD.MOV.U32 R15, RZ, RZ, -0x1 ;  /* 0xffffffffff0f7424 */ /* 0x000fce00078e00ff */
[----:B------:R-:W-:Y:S05]  /*8340*/  WARPSYNC.COLLECTIVE R15, `(.L_x_186) ;  /* 0x000000000f0c7348 */ /* 0x000fea0003c00000 */
[----:B------:R-:W-:Y:S02]  /*8350*/  ELECT P6, UR62, PT ;  /* 0x00000000003e782f */ /* 0x000fe400038c0000 */
[----:B------:R-:W-:Y:S01]  /*8360*/  MOV R14, UR62 ;  /* 0x0000003e000e7c02 */ /* 0x000fe20008000f00 */
[----:B------:R-:W-:Y:S10]  /*8370*/  ENDCOLLECTIVE ;  /* 0x000000000000791b */ /* 0x000ff40003800000 */
.L_x_186:
[----:B------:R-:W-:Y:S05]  /*8380*/  BSYNC B1 ;  /* 0x0000000000017941 */ /* 0x000fea0003800000 */
.L_x_185:
[----:B------:R-:W-:Y:S05]  /*8390*/  BRA `(.L_x_187) ;  /* 0xfffffff000287947 */ /* 0x000fea000383ffff */
.L_x_170:
[----:B0-----:R0:W1:Y:S02]  /*83a0*/  SYNCS.PHASECHK.TRANS64.TRYWAIT P0, [R21+URZ+0x18], R12 ;  /* 0x0000180c150075a7 */ /* 0x001064000800017f */
[----:B-1----:R-:W-:Y:S05]  /*83b0*/  @!P0 NANOSLEEP.SYNCS 0x989680 ;  /* 0x009896800000895d */ /* 0x002fea0003900000 */
[----:B------:R-:W1:Y:S02]  /*83c0*/  @!P0 SYNCS.PHASECHK.TRANS64 P0, [R21+URZ+0x18], R12 ;  /* 0x0000180c150085a7 */ /* 0x000e64000800007f */
[----:B-1----:R-:W-:Y:S05]  /*83d0*/  @!P0 BRA `(.L_x_170) ;  /* 0xfffffffc00f08947 */ /* 0x002fea000383ffff */
[----:B------:R-:W-:Y:S05]  /*83e0*/  BRA `(.L_x_188) ;  /* 0xfffffff000647947 */ /* 0x000fea000383ffff */
.L_x_178:
[----:B------:R-:W-:Y:S01]  /*83f0*/  BSSY B0, `(.L_x_189) ;  /* 0x0000006000007945 */ /* 0x000fe20003800000 */
[----:B------:R-:W-:-:S07]  /*8400*/  IMAD.MOV.U32 R15, RZ, RZ, -0x1 ;  /* 0xffffffffff0f7424 */ /* 0x000fce00078e00ff */
[----:B------:R-:W-:Y:S05]  /*8410*/  WARPSYNC.COLLECTIVE R15, `(.L_x_190) ;  /* 0x000000000f0c7348 */ /* 0x000fea0003c00000 */
[----:B------:R-:W-:Y:S02]  /*8420*/  ELECT P6, UR62, PT ;  /* 0x00000000003e782f */ /* 0x000fe400038c0000 */
[----:B------:R-:W-:Y:S01]  /*8430*/  MOV R14, UR62 ;  /* 0x0000003e000e7c02 */ /* 0x000fe20008000f00 */
[----:B------:R-:W-:Y:S10]  /*8440*/  ENDCOLLECTIVE ;  /* 0x000000000000791b */ /* 0x000ff40003800000 */
.L_x_190:
[----:B------:R-:W-:Y:S05]  /*8450*/  BSYNC B0 ;  /* 0x0000000000007941 */ /* 0x000fea0003800000 */
.L_x_189:
[----:B------:R-:W-:Y:S05]  /*8460*/  BRA `(.L_x_191) ;  /* 0xfffffff800f47947 */ /* 0x000fea000383ffff */
.L_x_182:
[----:B0-----:R0:W1:Y:S02]  /*8470*/  SYNCS.PHASECHK.TRANS64.TRYWAIT P0, [R7+URZ], R4 ;  /* 0x00000004070075a7 */ /* 0x001064000800017f */
[----:B-1----:R-:W-:Y:S05]  /*8480*/  @!P0 NANOSLEEP.SYNCS 0x989680 ;  /* 0x009896800000895d */ /* 0x002fea0003900000 */
[----:B------:R-:W1:Y:S02]  /*8490*/  @!P0 SYNCS.PHASECHK.TRANS64 P0, [R7+URZ], R4 ;  /* 0x00000004070085a7 */ /* 0x000e64000800007f */
[----:B-1----:R-:W-:Y:S05]  /*84a0*/  @!P0 BRA `(.L_x_182) ;  /* 0xfffffffc00f08947 */ /* 0x002fea000383ffff */
[----:B------:R-:W-:Y:S05]  /*84b0*/  BRA `(.L_x_192) ;  /* 0xfffffffc00347947 */ /* 0x000fea000383ffff */
.L_x_183:
[----:B0-----:R0:W1:Y:S02]  /*84c0*/  SYNCS.PHASECHK.TRANS64.TRYWAIT P0, [R6+URZ], R5 ;  /* 0x00000005060075a7 */ /* 0x001064000800017f */
[----:B-1----:R-:W-:Y:S05]  /*84d0*/  @!P0 NANOSLEEP.SYNCS 0x989680 ;  /* 0x009896800000895d */ /* 0x002fea0003900000 */
[----:B------:R-:W1:Y:S02]  /*84e0*/  @!P0 SYNCS.PHASECHK.TRANS64 P0, [R6+URZ], R5 ;  /* 0x00000005060085a7 */ /* 0x000e64000800007f */
[----:B-1----:R-:W-:Y:S05]  /*84f0*/  @!P0 BRA `(.L_x_183) ;  /* 0xfffffffc00f08947 */ /* 0x002fea000383ffff */
[----:B------:R-:W-:Y:S05]  /*8500*/  BRA `(.L_x_193) ;  /* 0xfffffffc003c7947 */ /* 0x000fea000383ffff */
.L_x_194:
[----:B------:R-:W-:-:S00]  /*8510*/  BRA `(.L_x_194) ;  /* 0xfffffffc00fc7947 */ /* 0x000fc0000383ffff */
[----:B------:R-:W-:-:S00]  /*8520*/  NOP ;  /* 0x0000000000007918 */ /* 0x000fc00000000000 */
        /* <DEDUP_REMOVED lines=13> */
.L_x_195:


//--------------------- .nv.global.init           --------------------------
	.section	.nv.global.init,"aw",@progbits
.nv.global.init:
	.type		$str$22,@object
	.size		$str$22,($str$23 - $str$22)
$str$22:
        /*0000*/ 	.byte	0x6b, 0x5f, 0x74, 0x69, 0x6c, 0x65, 0x5f, 0x63, 0x6f, 0x75, 0x6e, 0x74, 0x20, 0x3e, 0x3d, 0x20
        /*0010*/ 	.byte	0x31, 0x00
	.type		$str$23,@object
	.size		$str$23,(__unnamed_1 - $str$23)
$str$23:
        /*0012*/ 	.byte	0x2f, 0x74, 0x6d, 0x70, 0x2f, 0x63, 0x75, 0x74, 0x6c, 0x61, 0x73, 0x73, 0x5f, 0x73, 0x77, 0x65
        /*0022*/ 	.byte	0x65, 0x70, 0x5f, 0x73, 0x72, 0x63, 0x2f, 0x69, 0x6e, 0x63, 0x6c, 0x75, 0x64, 0x65, 0x2f, 0x63
        /*0032*/ 	.byte	0x75, 0x74, 0x6c, 0x61, 0x73, 0x73, 0x2f, 0x67, 0x65, 0x6d, 0x6d, 0x2f, 0x63, 0x6f, 0x6c, 0x6c
        /*0042*/ 	.byte	0x65, 0x63, 0x74, 0x69, 0x76, 0x65, 0x2f, 0x73, 0x6d, 0x39, 0x30, 0x5f, 0x6d, 0x6d, 0x61, 0x5f
        /*0052*/ 	.byte	0x74, 0x6d, 0x61, 0x5f, 0x67, 0x6d, 0x6d, 0x61, 0x5f, 0x73, 0x73, 0x5f, 0x77, 0x61, 0x72, 0x70
        /*0062*/ 	.byte	0x73, 0x70, 0x65, 0x63, 0x69, 0x61, 0x6c, 0x69, 0x7a, 0x65, 0x64, 0x2e, 0x68, 0x70, 0x70, 0x00
	.type		__unnamed_1,@object
	.size		__unnamed_1,(.L_0 - __unnamed_1)
__unnamed_1:
        /*0072*/ 	.byte	0x76, 0x6f, 0x69, 0x64, 0x20, 0x63, 0x75, 0x74, 0x6c, 0x61, 0x73, 0x73, 0x3a, 0x3a, 0x67, 0x65
        /* <DEDUP_REMOVED lines=181> */
.L_0:


//--------------------- .nv.shared._ZN7cutlass13device_kernelINS_4gemm6kernel13GemmUniversalIN4cute5tupleIJiiiiEEENS1_10collective13CollectiveMmaINS1_34MainloopSm90TmaGmmaWarpSpecializedILi3ENS5_IJNS4_1CILi4EEESB_NSA_ILi1EEEEEENS1_35KernelTmaWarpSpecializedCooperativeEEENS5_IJNSA_ILi128EEESG_SG_EEENS_6half_tENS5_IJlSC_lEEESI_SJ_NS4_8TiledMMAINS4_8MMA_AtomIJNS4_4SM904GMMA26MMA_64x128x16_F32F16F16_SSILNSN_5MajorE0ELSP_0ELNSN_7ScaleInE1ELSQ_1EEEEEENS4_6LayoutINS5_IJNSA_ILi2EEESC_SC_EEENS5_IJSC_NSA_ILi0EEESW_EEEEENS5_IJNS4_10UnderscoreESZ_SZ_EEEEENS4_23SM90_TMA_LOAD_MULTICASTENS4_14ComposedLayoutINS4_7SwizzleILi3ELi4ELi3EEENS4_18smem_ptr_flag_bitsILi16EEENST_INS5_IJNSA_ILi8EEENSA_ILi64EEEEEENS5_IJS19_SC_EEEEEEEvNS4_8identityES12_S1D_vS1E_EENS_8epilogue10collective6detail29Sm90TmaWarpSpecializedAdapterINS1H_15DefaultEpilogueISI_SJ_SJ_NS1G_6thread17LinearCombinationISI_Li1EffLNS1L_9ScaleType4KindE0ELNS_15FloatRoundStyleE2ESI_EENS1_15EpilogueDefaultEEEEEvvEEEEvNT_6ParamsE --------------------------
	.section	.nv.shared._ZN7cutlass13device_kernelINS_4gemm6kernel13GemmUniversalIN4cute5tupleIJiiiiEEENS1_10collective13CollectiveMmaINS1_34MainloopSm90TmaGmmaWarpSpecializedILi3ENS5_IJNS4_1CILi4EEESB_NSA_ILi1EEEEEENS1_35KernelTmaWarpSpecializedCooperativeEEENS5_IJNSA_ILi128EEESG_SG_EEENS_6half_tENS5_IJlSC_lEEESI_SJ_NS4_8TiledMMAINS4_8MMA_AtomIJNS4_4SM904GMMA26MMA_64x128x16_F32F16F16_SSILNSN_5MajorE0ELSP_0ELNSN_7ScaleInE1ELSQ_1EEEEEENS4_6LayoutINS5_IJNSA_ILi2EEESC_SC_EEENS5_IJSC_NSA_ILi0EEESW_EEEEENS5_IJNS4_10UnderscoreESZ_SZ_EEEEENS4_23SM90_TMA_LOAD_MULTICASTENS4_14ComposedLayoutINS4_7SwizzleILi3ELi4ELi3EEENS4_18smem_ptr_flag_bitsILi16EEENST_INS5_IJNSA_ILi8EEENSA_ILi64EEEEEENS5_IJS19_SC_EEEEEEEvNS4_8identityES12_S1D_vS1E_EENS_8epilogue10collective6detail29Sm90TmaWarpSpecializedAdapterINS1H_15DefaultEpilogueISI_SJ_SJ_NS1G_6thread17LinearCombinationISI_Li1EffLNS1L_9ScaleType4KindE0ELNS_15FloatRoundStyleE2ESI_EENS1_15EpilogueDefaultEEEEEvvEEEEvNT_6ParamsE,"aw",@nobits
	.sectionflags	@""
	.align	16
	.zero		1024


//--------------------- .nv.shared.reserved.0     --------------------------
	.section	.nv.shared.reserved.0,"aw",@nobits
	.weak		__nv_reservedSMEM_offset_0_alias
	.size		__nv_reservedSMEM_offset_0_alias, 0, 0
	.other		__nv_reservedSMEM_offset_0_alias,@"STO_CUDA_RESERVED_SHARED STV_DEFAULT"
__nv_reservedSMEM_offset_0_alias:
	.zero		0


//--------------------- .nv.global                --------------------------
	.section	.nv.global,"aw",@nobits
.nv.global:
	.type		_ZN40_INTERNAL_d6286179_4_k_cu_3eb4794f_234394cute1_E,@object
	.size		_ZN40_INTERNAL_d6286179_4_k_cu_3eb4794f_234394cute1_E,(_ZN40_INTERNAL_d6286179_4_k_cu_3eb4794f_234394cuda3std3__45__cpo6cbeginE - _ZN40_INTERNAL_d6286179_4_k_cu_3eb4794f_234394cute1_E)
_ZN40_INTERNAL_d6286179_4_k_cu_3eb4794f_234394cute1_E:
	.zero		1
	.type		_ZN40_INTERNAL_d6286179_4_k_cu_3eb4794f_234394cuda3std3__45__cpo6cbeginE,@object
	.size		_ZN40_INTERNAL_d6286179_4_k_cu_3eb4794f_234394cuda3std3__45__cpo6cbeginE,(_ZN40_INTERNAL_d6286179_4_k_cu_3eb4794f_234394cuda3std3__48in_placeE - _ZN40_INTERNAL_d6286179_4_k_cu_3eb4794f_234394cuda3std3__45__cpo6cbeginE)
_ZN40_INTERNAL_d6286179_4_k_cu_3eb4794f_234394cuda3std3__45__cpo6cbeginE:
	.zero		1
	.type		_ZN40_INTERNAL_d6286179_4_k_cu_3eb4794f_234394cuda3std3__48in_placeE,@object
	.size		_ZN40_INTERNAL_d6286179_4_k_cu_3eb4794f_234394cuda3std3__48in_placeE,(_ZN40_INTERNAL_d6286179_4_k_cu_3eb4794f_234394cuda3std6ranges3__45__cpo9iter_moveE - _ZN40_INTERNAL_d6286179_4_k_cu_3eb4794f_234394cuda3std3__48in_placeE)
_ZN40_INTERNAL_d6286179_4_k_cu_3eb4794f_234394cuda3std3__48in_placeE:
	.zero		1
	.type		_ZN40_INTERNAL_d6286179_4_k_cu_3eb4794f_234394cuda3std6ranges3__45__cpo9iter_moveE,@object
	.size		_ZN40_INTERNAL_d6286179_4_k_cu_3eb4794f_234394cuda3std6ranges3__45__cpo9iter_moveE,(_ZN40_INTERNAL_d6286179_4_k_cu_3eb4794f_234394cuda3std3__45__cpo5beginE - _ZN40_INTERNAL_d6286179_4_k_cu_3eb4794f_234394cuda3std6ranges3__45__cpo9iter_moveE)
_ZN40_INTERNAL_d6286179_4_k_cu_3eb4794f_234394cuda3std6ranges3__45__cpo9iter_moveE:
	.zero		1
	.type		_ZN40_INTERNAL_d6286179_4_k_cu_3eb4794f_234394cuda3std3__45__cpo5beginE,@object
	.size		_ZN40_INTERNAL_d6286179_4_k_cu_3eb4794f_234394cuda3std3__45__cpo5beginE,(_ZN40_INTERNAL_d6286179_4_k_cu_3eb4794f_234394cuda3std3__442_GLOBAL__N__d6286179_4_k_cu_3eb4794f_234396ignoreE - _ZN40_INTERNAL_d6286179_4_k_cu_3eb4794f_234394cuda3std3__45__cpo5beginE)
_ZN40_INTERNAL_d6286179_4_k_cu_3eb4794f_234394cuda3std3__45__cpo5beginE:
	.zero		1
	.type		_ZN40_INTERNAL_d6286179_4_k_cu_3eb4794f_234394cuda3std3__442_GLOBAL__N__d6286179_4_k_cu_3eb4794f_234396ignoreE,@object
	.size		_ZN40_INTERNAL_d6286179_4_k_cu_3eb4794f_234394cuda3std3__442_GLOBAL__N__d6286179_4_k_cu_3eb4794f_234396ignoreE,(_ZN40_INTERNAL_d6286179_4_k_cu_3eb4794f_234394cute7productE - _ZN40_INTERNAL_d6286179_4_k_cu_3eb4794f_234394cuda3std3__442_GLOBAL__N__d6286179_4_k_cu_3eb4794f_234396ignoreE)
_ZN40_INTERNAL_d6286179_4_k_cu_3eb4794f_234394cuda3std3__442_GLOBAL__N__d6286179_4_k_cu_3eb4794f_234396ignoreE:
	.zero		1
	.type		_ZN40_INTERNAL_d6286179_4_k_cu_3eb4794f_234394cute7productE,@object
	.size		_ZN40_INTERNAL_d6286179_4_k_cu_3eb4794f_234394cute7productE,(_ZN40_INTERNAL_d6286179_4_k_cu_3eb4794f_234394cuda3std3__45__cpo3endE - _ZN40_INTERNAL_d6286179_4_k_cu_3eb4794f_234394cute7productE)
_ZN40_INTERNAL_d6286179_4_k_cu_3eb4794f_234394cute7productE:
	.zero		1
	.type		_ZN40_INTERNAL_d6286179_4_k_cu_3eb4794f_234394cuda3std3__45__cpo3endE,@object
	.size		_ZN40_INTERNAL_d6286179_4_k_cu_3eb4794f_234394cuda3std3__45__cpo3endE,(_ZN40_INTERNAL_d6286179_4_k_cu_3eb4794f_234394cuda3std3__419piecewise_constructE - _ZN40_INTERNAL_d6286179_4_k_cu_3eb4794f_234394cuda3std3__45__cpo3endE)
_ZN40_INTERNAL_d6286179_4_k_cu_3eb4794f_234394cuda3std3__45__cpo3endE:
	.zero		1
	.type		_ZN40_INTERNAL_d6286179_4_k_cu_3eb4794f_234394cuda3std3__419piecewise_constructE,@object
	.size		_ZN40_INTERNAL_d6286179_4_k_cu_3eb4794f_234394cuda3std3__419piecewise_constructE,(_ZN40_INTERNAL_d6286179_4_k_cu_3eb4794f_234394cuda3std3__45__cpo4cendE - _ZN40_INTERNAL_d6286179_4_k_cu_3eb4794f_234394cuda3std3__419piecewise_constructE)
_ZN40_INTERNAL_d6286179_4_k_cu_3eb4794f_234394cuda3std3__419piecewise_constructE:
	.zero		1
	.type		_ZN40_INTERNAL_d6286179_4_k_cu_3eb4794f_234394cuda3std3__45__cpo4cendE,@object
	.size		_ZN40_INTERNAL_d6286179_4_k_cu_3eb4794f_234394cuda3std3__45__cpo4cendE,(_ZN40_INTERNAL_d6286179_4_k_cu_3eb4794f_234394cuda3std6ranges3__45__cpo4swapE - _ZN40_INTERNAL_d6286179_4_k_cu_3eb4794f_234394cuda3std3__45__cpo4cendE)
_ZN40_INTERNAL_d6286179_4_k_cu_3eb4794f_234394cuda3std3__45__cpo4cendE:
	.zero		1
	.type		_ZN40_INTERNAL_d6286179_4_k_cu_3eb4794f_234394cuda3std6ranges3__45__cpo4swapE,@object
	.size		_ZN40_INTERNAL_d6286179_4_k_cu_3eb4794f_234394cuda3std6ranges3__45__cpo4swapE,(.L_8 - _ZN40_INTERNAL_d6286179_4_k_cu_3eb4794f_234394cuda3std6ranges3__45__cpo4swapE)
_ZN40_INTERNAL_d6286179_4_k_cu_3eb4794f_234394cuda3std6ranges3__45__cpo4swapE:
	.zero		1
.L_8:


//--------------------- .nv.constant0._ZN7cutlass13device_kernelINS_4gemm6kernel13GemmUniversalIN4cute5tupleIJiiiiEEENS1_10collective13CollectiveMmaINS1_34MainloopSm90TmaGmmaWarpSpecializedILi3ENS5_IJNS4_1CILi4EEESB_NSA_ILi1EEEEEENS1_35KernelTmaWarpSpecializedCooperativeEEENS5_IJNSA_ILi128EEESG_SG_EEENS_6half_tENS5_IJlSC_lEEESI_SJ_NS4_8TiledMMAINS4_8MMA_AtomIJNS4_4SM904GMMA26MMA_64x128x16_F32F16F16_SSILNSN_5MajorE0ELSP_0ELNSN_7ScaleInE1ELSQ_1EEEEEENS4_6LayoutINS5_IJNSA_ILi2EEESC_SC_EEENS5_IJSC_NSA_ILi0EEESW_EEEEENS5_IJNS4_10UnderscoreESZ_SZ_EEEEENS4_23SM90_TMA_LOAD_MULTICASTENS4_14ComposedLayoutINS4_7SwizzleILi3ELi4ELi3EEENS4_18smem_ptr_flag_bitsILi16EEENST_INS5_IJNSA_ILi8EEENSA_ILi64EEEEEENS5_IJS19_SC_EEEEEEEvNS4_8identityES12_S1D_vS1E_EENS_8epilogue10collective6detail29Sm90TmaWarpSpecializedAdapterINS1H_15DefaultEpilogueISI_SJ_SJ_NS1G_6thread17LinearCombinationISI_Li1EffLNS1L_9ScaleType4KindE0ELNS_15FloatRoundStyleE2ESI_EENS1_15EpilogueDefaultEEEEEvvEEEEvNT_6ParamsE --------------------------
	.section	.nv.constant0._ZN7cutlass13device_kernelINS_4gemm6kernel13GemmUniversalIN4cute5tupleIJiiiiEEENS1_10collective13CollectiveMmaINS1_34MainloopSm90TmaGmmaWarpSpecializedILi3ENS5_IJNS4_1CILi4EEESB_NSA_ILi1EEEEEENS1_35KernelTmaWarpSpecializedCooperativeEEENS5_IJNSA_ILi128EEESG_SG_EEENS_6half_tENS5_IJlSC_lEEESI_SJ_NS4_8TiledMMAINS4_8MMA_AtomIJNS4_4SM904GMMA26MMA_64x128x16_F32F16F16_SSILNSN_5MajorE0ELSP_0ELNSN_7ScaleInE1ELSQ_1EEEEEENS4_6LayoutINS5_IJNSA_ILi2EEESC_SC_EEENS5_IJSC_NSA_ILi0EEESW_EEEEENS5_IJNS4_10UnderscoreESZ_SZ_EEEEENS4_23SM90_TMA_LOAD_MULTICASTENS4_14ComposedLayoutINS4_7SwizzleILi3ELi4ELi3EEENS4_18smem_ptr_flag_bitsILi16EEENST_INS5_IJNSA_ILi8EEENSA_ILi64EEEEEENS5_IJS19_SC_EEEEEEEvNS4_8identityES12_S1D_vS1E_EENS_8epilogue10collective6detail29Sm90TmaWarpSpecializedAdapterINS1H_15DefaultEpilogueISI_SJ_SJ_NS1G_6thread17LinearCombinationISI_Li1EffLNS1L_9ScaleType4KindE0ELNS_15FloatRoundStyleE2ESI_EENS1_15EpilogueDefaultEEEEEvvEEEEvNT_6ParamsE,"a",@progbits
	.sectionflags	@""
	.align	4
.nv.constant0._ZN7cutlass13device_kernelINS_4gemm6kernel13GemmUniversalIN4cute5tupleIJiiiiEEENS1_10collective13CollectiveMmaINS1_34MainloopSm90TmaGmmaWarpSpecializedILi3ENS5_IJNS4_1CILi4EEESB_NSA_ILi1EEEEEENS1_35KernelTmaWarpSpecializedCooperativeEEENS5_IJNSA_ILi128EEESG_SG_EEENS_6half_tENS5_IJlSC_lEEESI_SJ_NS4_8TiledMMAINS4_8MMA_AtomIJNS4_4SM904GMMA26MMA_64x128x16_F32F16F16_SSILNSN_5MajorE0ELSP_0ELNSN_7ScaleInE1ELSQ_1EEEEEENS4_6LayoutINS5_IJNSA_ILi2EEESC_SC_EEENS5_IJSC_NSA_ILi0EEESW_EEEEENS5_IJNS4_10UnderscoreESZ_SZ_EEEEENS4_23SM90_TMA_LOAD_MULTICASTENS4_14ComposedLayoutINS4_7SwizzleILi3ELi4ELi3EEENS4_18smem_ptr_flag_bitsILi16EEENST_INS5_IJNSA_ILi8EEENSA_ILi64EEEEEENS5_IJS19_SC_EEEEEEEvNS4_8identityES12_S1D_vS1E_EENS_8epilogue10collective6detail29Sm90TmaWarpSpecializedAdapterINS1H_15DefaultEpilogueISI_SJ_SJ_NS1G_6thread17LinearCombinationISI_Li1EffLNS1L_9ScaleType4KindE0ELNS_15FloatRoundStyleE2ESI_EENS1_15EpilogueDefaultEEEEEvvEEEEvNT_6ParamsE:
	.zero		1664


//--------------------- SYMBOLS --------------------------

	.type		.nv.reservedSmem.offset0,@object
	.size		.nv.reservedSmem.offset0,0x4
	.type		__assertfail,@function
